	.target	sm_90a

	.elftype	@"ET_EXEC"


//--------------------- .note.nv.tkinfo           --------------------------
	.section	.note.nv.tkinfo,"",@"SHT_NOTE"
	.sectionflags	@"SHF_NOTE_NV_TKINFO"
	.tkinfo
        /*0018*/ 	.word	0x00000002
        /*0030*/ 	.string	""
        /*0030*/ 	.string	"ptxas"
        /*0030*/ 	.string	"Cuda compilation tools, release 13.0, V13.0.88"
        /*0030*/ 	.string	"Build cuda_13.0.r13.0/compiler.36424714_0"
        /*0030*/ 	.string	"-arch sm_90a -m 64 "



//--------------------- .note.nv.cuinfo           --------------------------
	.section	.note.nv.cuinfo,"",@"SHT_NOTE"
	.sectionflags	@"SHF_NOTE_NV_CUINFO"
        /*0018*/ 	.short	0x0002
        /*001a*/ 	.short	0x005a
        /*001c*/ 	.short	0x0082
	.zero		2


//--------------------- .nv.info                  --------------------------
	.section	.nv.info,"",@"SHT_CUDA_INFO"
	.align	4


	//----- nvinfo : EIATTR_REGCOUNT
	.align		4
        /*0000*/ 	.byte	0x04, 0x2f
        /*0002*/ 	.short	(.L_18 - .L_17)
	.align		4
.L_17:
        /*0004*/ 	.word	index@(_ZN7cutlass13device_kernelINS_4gemm6kernel13GemmUniversalIN4cute5tupleIJiiiiEEENS1_10collective13CollectiveMmaINS1_34MainloopSm90TmaGmmaWarpSpecializedILi6ENS5_IJNS4_1CILi1EEESB_SB_EEENS1_35KernelTmaWarpSpecializedCooperativeEEENS5_IJNSA_ILi128EEESF_NSA_ILi64EEEEEENS_10bfloat16_tENS5_IJlSB_lEEESI_SJ_NS4_8TiledMMAINS4_8MMA_AtomIJNS4_4SM904GMMA28MMA_64x128x16_F32BF16BF16_SSILNSN_5MajorE0ELSP_0ELNSN_7ScaleInE1ELSQ_1EEEEEENS4_6LayoutINS5_IJNSA_ILi2EEESB_SB_EEENS5_IJSB_NSA_ILi0EEESW_EEEEENS5_IJNS4_10UnderscoreESZ_SZ_EEEEENS4_13SM90_TMA_LOADENS4_14ComposedLayoutINS4_7SwizzleILi3ELi4ELi3EEENS4_18smem_ptr_flag_bitsILi16EEENST_INS5_IJNSA_ILi8EEESG_EEENS5_IJSG_SB_EEEEEEEvNS4_8identityES12_S1C_vS1D_EENS_8epilogue10collective18CollectiveEpilogueINS1F_22Sm90TmaWarpSpecializedILi4ELi2ELi16ELb1ELb0EEEJSH_NS5_IJSF_NSA_ILi32EEEEEESI_SJ_SI_SJ_NS1F_6fusion15FusionCallbacksIS1J_NS1M_17LinearCombinationISI_fSI_fLNS_15FloatRoundStyleE2EEESH_S1L_JEEES12_NS13_INS14_ILi2ELi4ELi3EEES17_NST_INS5_IJS18_S1K_EEENS5_IJS1K_SB_EEEEEEENS4_17SM75_U32x4_LDSM_NENS4_14SM90_TMA_STOREES1W_NS4_17SM90_U32x4_STSM_NENS4_9Copy_AtomIJS1Z_NS_6half_tEEEEvEEEvvEEEEvNT_6ParamsE)
        /*0008*/ 	.word	0x000000a8


	//----- nvinfo : EIATTR_FRAME_SIZE
	.align		4
.L_18:
        /*000c*/ 	.byte	0x04, 0x11
        /*000e*/ 	.short	(.L_20 - .L_19)
	.align		4
.L_19:
        /*0010*/ 	.word	index@(_ZN7cutlass13device_kernelINS_4gemm6kernel13GemmUniversalIN4cute5tupleIJiiiiEEENS1_10collective13CollectiveMmaINS1_34MainloopSm90TmaGmmaWarpSpecializedILi6ENS5_IJNS4_1CILi1EEESB_SB_EEENS1_35KernelTmaWarpSpecializedCooperativeEEENS5_IJNSA_ILi128EEESF_NSA_ILi64EEEEEENS_10bfloat16_tENS5_IJlSB_lEEESI_SJ_NS4_8TiledMMAINS4_8MMA_AtomIJNS4_4SM904GMMA28MMA_64x128x16_F32BF16BF16_SSILNSN_5MajorE0ELSP_0ELNSN_7ScaleInE1ELSQ_1EEEEEENS4_6LayoutINS5_IJNSA_ILi2EEESB_SB_EEENS5_IJSB_NSA_ILi0EEESW_EEEEENS5_IJNS4_10UnderscoreESZ_SZ_EEEEENS4_13SM90_TMA_LOADENS4_14ComposedLayoutINS4_7SwizzleILi3ELi4ELi3EEENS4_18smem_ptr_flag_bitsILi16EEENST_INS5_IJNSA_ILi8EEESG_EEENS5_IJSG_SB_EEEEEEEvNS4_8identityES12_S1C_vS1D_EENS_8epilogue10collective18CollectiveEpilogueINS1F_22Sm90TmaWarpSpecializedILi4ELi2ELi16ELb1ELb0EEEJSH_NS5_IJSF_NSA_ILi32EEEEEESI_SJ_SI_SJ_NS1F_6fusion15FusionCallbacksIS1J_NS1M_17LinearCombinationISI_fSI_fLNS_15FloatRoundStyleE2EEESH_S1L_JEEES12_NS13_INS14_ILi2ELi4ELi3EEES17_NST_INS5_IJS18_S1K_EEENS5_IJS1K_SB_EEEEEEENS4_17SM75_U32x4_LDSM_NENS4_14SM90_TMA_STOREES1W_NS4_17SM90_U32x4_STSM_NENS4_9Copy_AtomIJS1Z_NS_6half_tEEEEvEEEvvEEEEvNT_6ParamsE)
        /*0014*/ 	.word	0x00000000


	//----- nvinfo : EIATTR_MIN_STACK_SIZE
	.align		4
.L_20:
        /*0018*/ 	.byte	0x04, 0x12
        /*001a*/ 	.short	(.L_22 - .L_21)
	.align		4
.L_21:
        /*001c*/ 	.word	index@(_ZN7cutlass13device_kernelINS_4gemm6kernel13GemmUniversalIN4cute5tupleIJiiiiEEENS1_10collective13CollectiveMmaINS1_34MainloopSm90TmaGmmaWarpSpecializedILi6ENS5_IJNS4_1CILi1EEESB_SB_EEENS1_35KernelTmaWarpSpecializedCooperativeEEENS5_IJNSA_ILi128EEESF_NSA_ILi64EEEEEENS_10bfloat16_tENS5_IJlSB_lEEESI_SJ_NS4_8TiledMMAINS4_8MMA_AtomIJNS4_4SM904GMMA28MMA_64x128x16_F32BF16BF16_SSILNSN_5MajorE0ELSP_0ELNSN_7ScaleInE1ELSQ_1EEEEEENS4_6LayoutINS5_IJNSA_ILi2EEESB_SB_EEENS5_IJSB_NSA_ILi0EEESW_EEEEENS5_IJNS4_10UnderscoreESZ_SZ_EEEEENS4_13SM90_TMA_LOADENS4_14ComposedLayoutINS4_7SwizzleILi3ELi4ELi3EEENS4_18smem_ptr_flag_bitsILi16EEENST_INS5_IJNSA_ILi8EEESG_EEENS5_IJSG_SB_EEEEEEEvNS4_8identityES12_S1C_vS1D_EENS_8epilogue10collective18CollectiveEpilogueINS1F_22Sm90TmaWarpSpecializedILi4ELi2ELi16ELb1ELb0EEEJSH_NS5_IJSF_NSA_ILi32EEEEEESI_SJ_SI_SJ_NS1F_6fusion15FusionCallbacksIS1J_NS1M_17LinearCombinationISI_fSI_fLNS_15FloatRoundStyleE2EEESH_S1L_JEEES12_NS13_INS14_ILi2ELi4ELi3EEES17_NST_INS5_IJS18_S1K_EEENS5_IJS1K_SB_EEEEEEENS4_17SM75_U32x4_LDSM_NENS4_14SM90_TMA_STOREES1W_NS4_17SM90_U32x4_STSM_NENS4_9Copy_AtomIJS1Z_NS_6half_tEEEEvEEEvvEEEEvNT_6ParamsE)
        /*0020*/ 	.word	0x00000000
.L_22:


//--------------------- .nv.compat                --------------------------
	.section	.nv.compat,"",@"SHT_CUDA_COMPAT_INFO"
	.align	4
        /*0000*/ 	.byte	0x02, 0x09, 0x01, 0x00, 0x02, 0x02, 0x04, 0x00, 0x02, 0x05, 0x05, 0x00, 0x03, 0x07, 0x01, 0x01
        /*0010*/ 	.byte	0x02, 0x03, 0x01, 0x00, 0x02, 0x06, 0x01, 0x00, 0x04, 0x0b, 0x08, 0x00, 0x00, 0x00, 0x00, 0x00
        /*0020*/ 	.byte	0x00, 0x00, 0x00, 0x00


//--------------------- .nv.info._ZN7cutlass13device_kernelINS_4gemm6kernel13GemmUniversalIN4cute5tupleIJiiiiEEENS1_10collective13CollectiveMmaINS1_34MainloopSm90TmaGmmaWarpSpecializedILi6ENS5_IJNS4_1CILi1EEESB_SB_EEENS1_35KernelTmaWarpSpecializedCooperativeEEENS5_IJNSA_ILi128EEESF_NSA_ILi64EEEEEENS_10bfloat16_tENS5_IJlSB_lEEESI_SJ_NS4_8TiledMMAINS4_8MMA_AtomIJNS4_4SM904GMMA28MMA_64x128x16_F32BF16BF16_SSILNSN_5MajorE0ELSP_0ELNSN_7ScaleInE1ELSQ_1EEEEEENS4_6LayoutINS5_IJNSA_ILi2EEESB_SB_EEENS5_IJSB_NSA_ILi0EEESW_EEEEENS5_IJNS4_10UnderscoreESZ_SZ_EEEEENS4_13SM90_TMA_LOADENS4_14ComposedLayoutINS4_7SwizzleILi3ELi4ELi3EEENS4_18smem_ptr_flag_bitsILi16EEENST_INS5_IJNSA_ILi8EEESG_EEENS5_IJSG_SB_EEEEEEEvNS4_8identityES12_S1C_vS1D_EENS_8epilogue10collective18CollectiveEpilogueINS1F_22Sm90TmaWarpSpecializedILi4ELi2ELi16ELb1ELb0EEEJSH_NS5_IJSF_NSA_ILi32EEEEEESI_SJ_SI_SJ_NS1F_6fusion15FusionCallbacksIS1J_NS1M_17LinearCombinationISI_fSI_fLNS_15FloatRoundStyleE2EEESH_S1L_JEEES12_NS13_INS14_ILi2ELi4ELi3EEES17_NST_INS5_IJS18_S1K_EEENS5_IJS1K_SB_EEEEEEENS4_17SM75_U32x4_LDSM_NENS4_14SM90_TMA_STOREES1W_NS4_17SM90_U32x4_STSM_NENS4_9Copy_AtomIJS1Z_NS_6half_tEEEEvEEEvvEEEEvNT_6ParamsE --------------------------
	.section	.nv.info._ZN7cutlass13device_kernelINS_4gemm6kernel13GemmUniversalIN4cute5tupleIJiiiiEEENS1_10collective13CollectiveMmaINS1_34MainloopSm90TmaGmmaWarpSpecializedILi6ENS5_IJNS4_1CILi1EEESB_SB_EEENS1_35KernelTmaWarpSpecializedCooperativeEEENS5_IJNSA_ILi128EEESF_NSA_ILi64EEEEEENS_10bfloat16_tENS5_IJlSB_lEEESI_SJ_NS4_8TiledMMAINS4_8MMA_AtomIJNS4_4SM904GMMA28MMA_64x128x16_F32BF16BF16_SSILNSN_5MajorE0ELSP_0ELNSN_7ScaleInE1ELSQ_1EEEEEENS4_6LayoutINS5_IJNSA_ILi2EEESB_SB_EEENS5_IJSB_NSA_ILi0EEESW_EEEEENS5_IJNS4_10UnderscoreESZ_SZ_EEEEENS4_13SM90_TMA_LOADENS4_14ComposedLayoutINS4_7SwizzleILi3ELi4ELi3EEENS4_18smem_ptr_flag_bitsILi16EEENST_INS5_IJNSA_ILi8EEESG_EEENS5_IJSG_SB_EEEEEEEvNS4_8identityES12_S1C_vS1D_EENS_8epilogue10collective18CollectiveEpilogueINS1F_22Sm90TmaWarpSpecializedILi4ELi2ELi16ELb1ELb0EEEJSH_NS5_IJSF_NSA_ILi32EEEEEESI_SJ_SI_SJ_NS1F_6fusion15FusionCallbacksIS1J_NS1M_17LinearCombinationISI_fSI_fLNS_15FloatRoundStyleE2EEESH_S1L_JEEES12_NS13_INS14_ILi2ELi4ELi3EEES17_NST_INS5_IJS18_S1K_EEENS5_IJS1K_SB_EEEEEEENS4_17SM75_U32x4_LDSM_NENS4_14SM90_TMA_STOREES1W_NS4_17SM90_U32x4_STSM_NENS4_9Copy_AtomIJS1Z_NS_6half_tEEEEvEEEvvEEEEvNT_6ParamsE,"",@"SHT_CUDA_INFO"
	.sectionflags	@""
	.align	4


	//----- nvinfo : EIATTR_CUDA_API_VERSION
	.align		4
        /*0000*/ 	.byte	0x04, 0x37
        /*0002*/ 	.short	(.L_24 - .L_23)
.L_23:
        /*0004*/ 	.word	0x00000082


	//----- nvinfo : EIATTR_KPARAM_INFO
	.align		4
.L_24:
        /*0008*/ 	.byte	0x04, 0x17
        /*000a*/ 	.short	(.L_26 - .L_25)
.L_25:
        /*000c*/ 	.word	0x00000000
        /*0010*/ 	.short	0x0000
        /*0012*/ 	.short	0x0070
        /*0014*/ 	.byte	0x00, 0xf0, 0x01, 0x1c


	//----- nvinfo : EIATTR_SPARSE_MMA_MASK
	.align		4
.L_26:
        /*0018*/ 	.byte	0x03, 0x50
        /*001a*/ 	.short	0x0000


	//----- nvinfo : EIATTR_MAXREG_COUNT
	.align		4
        /*001c*/ 	.byte	0x03, 0x1b
        /*001e*/ 	.short	0x00a8


	//----- nvinfo : EIATTR_NUM_BARRIERS
	.align		4
        /*0020*/ 	.byte	0x02, 0x4c
        /*0022*/ 	.byte	0x02
	.zero		1


	//----- nvinfo : EIATTR_EXTERNS
	.align		4
        /*0024*/ 	.byte	0x04, 0x0f
        /*0026*/ 	.short	(.L_28 - .L_27)


	//   ....[0]....
	.align		4
.L_27:
        /*0028*/ 	.word	index@(__assertfail)


	//----- nvinfo : EIATTR_MERCURY_ISA_VERSION
	.align		4
.L_28:
        /*002c*/ 	.byte	0x03, 0x5f
        /*002e*/ 	.short	0x0101


	//----- nvinfo : EIATTR_INT_WARP_WIDE_INSTR_OFFSETS
	.align		4
        /*0030*/ 	.byte	0x04, 0x31
        /*0032*/ 	.short	(.L_30 - .L_29)


	//   ....[0]....
.L_29:
        /*0034*/ 	.word	0x00000910


	//   ....[1]....
        /*0038*/ 	.word	0x00000920


	//   ....[2]....
        /*003c*/ 	.word	0x000009b0


	//----- nvinfo : EIATTR_COOP_GROUP_MASK_REGIDS
	.align		4
.L_30:
        /*0040*/ 	.byte	0x04, 0x29
        /*0042*/ 	.short	(.L_32 - .L_31)


	//   ....[0]....
.L_31:
        /*0044*/ 	.word	0xffffffff


	//   ....[1]....
        /*0048*/ 	.word	0xffffffff


	//   ....[2]....
        /*004c*/ 	.word	0xffffffff


	//   ....[3]....
        /*0050*/ 	.word	0xffffffff


	//   ....[4]....
        /*0054*/ 	.word	0xffffffff


	//   ....[5]....
        /*0058*/ 	.word	0xffffffff


	//----- nvinfo : EIATTR_COOP_GROUP_INSTR_OFFSETS
	.align		4
.L_32:
        /*005c*/ 	.byte	0x04, 0x28
        /*005e*/ 	.short	(.L_34 - .L_33)


	//   ....[0]....
.L_33:
        /*0060*/ 	.word	0x00000070


	//   ....[1]....
        /*0064*/ 	.word	0x00000080


	//   ....[2]....
        /*0068*/ 	.word	0x00000430


	//   ....[3]....
        /*006c*/ 	.word	0x00000600


	//   ....[4]....
        /*0070*/ 	.word	0x000007b0


	//   ....[5]....
        /*0074*/ 	.word	0x00001620


	//----- nvinfo : EIATTR_REG_RECONFIG
	.align		4
.L_34:
        /*0078*/ 	.byte	0x01, 0x54
	.zero		2


	//----- nvinfo : EIATTR_SYSCALL_OFFSETS
	.align		4
        /*007c*/ 	.byte	0x04, 0x46
        /*007e*/ 	.short	(.L_36 - .L_35)


	//   ....[0]....
.L_35:
        /*0080*/ 	.word	0x00001810


	//   ....[1]....
        /*0084*/ 	.word	0x00002290


	//   ....[2]....
        /*0088*/ 	.word	0x00002380


	//----- nvinfo : EIATTR_MBARRIER_INSTR_OFFSETS
	.align		4
.L_36:
        /*008c*/ 	.byte	0x04, 0x39
        /*008e*/ 	.short	(.L_38 - .L_37)


	//   ....[0]....
.L_37:
        /*0090*/ 	.word	0x00000530
        /*0094*/ 	.word	0x000000ff
        /*0098*/ 	.word	0x00000000
        /*009c*/ 	.short	0x0100
        /*009e*/ 	.byte	0x08
	.zero		1


	//   ....[1]....
        /*00a0*/ 	.word	0x00000540
        /*00a4*/ 	.word	0x000000ff
        /*00a8*/ 	.word	0x00000030
        /*00ac*/ 	.short	0x0100
        /*00ae*/ 	.byte	0x08
	.zero		1


	//   ....[2]....
        /*00b0*/ 	.word	0x00000550
        /*00b4*/ 	.word	0x000000ff
        /*00b8*/ 	.word	0x00000008
        /*00bc*/ 	.short	0x0100
        /*00be*/ 	.byte	0x08
	.zero		1


	//   ....[3]....
        /*00c0*/ 	.word	0x00000560
        /*00c4*/ 	.word	0x000000ff
        /*00c8*/ 	.word	0x00000038
        /*00cc*/ 	.short	0x0100
        /*00ce*/ 	.byte	0x08
	.zero		1


	//   ....[4]....
        /*00d0*/ 	.word	0x00000570
        /*00d4*/ 	.word	0x000000ff
        /*00d8*/ 	.word	0x00000010
        /*00dc*/ 	.short	0x0100
        /*00de*/ 	.byte	0x08
	.zero		1


	//   ....[5]....
        /*00e0*/ 	.word	0x00000580
        /*00e4*/ 	.word	0x000000ff
        /*00e8*/ 	.word	0x00000040
        /*00ec*/ 	.short	0x0100
        /*00ee*/ 	.byte	0x08
	.zero		1


	//   ....[6]....
        /*00f0*/ 	.word	0x00000590
        /*00f4*/ 	.word	0x000000ff
        /*00f8*/ 	.word	0x00000018
        /*00fc*/ 	.short	0x0100
        /*00fe*/ 	.byte	0x08
	.zero		1


	//   ....[7]....
        /*0100*/ 	.word	0x000005a0
        /*0104*/ 	.word	0x000000ff
        /*0108*/ 	.word	0x00000048
        /*010c*/ 	.short	0x0100
        /*010e*/ 	.byte	0x08
	.zero		1


	//   ....[8]....
        /*0110*/ 	.word	0x000005b0
        /*0114*/ 	.word	0x000000ff
        /*0118*/ 	.word	0x00000020
        /*011c*/ 	.short	0x0100
        /*011e*/ 	.byte	0x08
	.zero		1


	//   ....[9]....
        /*0120*/ 	.word	0x000005c0
        /*0124*/ 	.word	0x000000ff
        /*0128*/ 	.word	0x00000050
        /*012c*/ 	.short	0x0100
        /*012e*/ 	.byte	0x08
	.zero		1


	//   ....[10]....
        /*0130*/ 	.word	0x000005d0
        /*0134*/ 	.word	0x000000ff
        /*0138*/ 	.word	0x00000028
        /*013c*/ 	.short	0x0100
        /*013e*/ 	.byte	0x08
	.zero		1


	//   ....[11]....
        /*0140*/ 	.word	0x000005e0
        /*0144*/ 	.word	0x000000ff
        /*0148*/ 	.word	0x00000058
        /*014c*/ 	.short	0x0100
        /*014e*/ 	.byte	0x08
	.zero		1


	//   ....[12]....
        /*0150*/ 	.word	0x00000720
        /*0154*/ 	.word	0x000000ff
        /*0158*/ 	.word	0x00000060
        /*015c*/ 	.short	0x0100
        /*015e*/ 	.byte	0x08
	.zero		1


	//   ....[13]....
        /*0160*/ 	.word	0x00000730
        /*0164*/ 	.word	0x000000ff
        /*0168*/ 	.word	0x00000080
        /*016c*/ 	.short	0x0100
        /*016e*/ 	.byte	0x08
	.zero		1


	//   ....[14]....
        /*0170*/ 	.word	0x00000740
        /*0174*/ 	.word	0x000000ff
        /*0178*/ 	.word	0x00000068
        /*017c*/ 	.short	0x0100
        /*017e*/ 	.byte	0x08
	.zero		1


	//   ....[15]....
        /*0180*/ 	.word	0x00000750
        /*0184*/ 	.word	0x000000ff
        /*0188*/ 	.word	0x00000088
        /*018c*/ 	.short	0x0100
        /*018e*/ 	.byte	0x08
	.zero		1


	//   ....[16]....
        /*0190*/ 	.word	0x00000760
        /*0194*/ 	.word	0x000000ff
        /*0198*/ 	.word	0x00000070
        /*019c*/ 	.short	0x0100
        /*019e*/ 	.byte	0x08
	.zero		1


	//   ....[17]....
        /*01a0*/ 	.word	0x00000770
        /*01a4*/ 	.word	0x000000ff
        /*01a8*/ 	.word	0x00000090
        /*01ac*/ 	.short	0x0100
        /*01ae*/ 	.byte	0x08
	.zero		1


	//   ....[18]....
        /*01b0*/ 	.word	0x00000780
        /*01b4*/ 	.word	0x000000ff
        /*01b8*/ 	.word	0x00000078
        /*01bc*/ 	.short	0x0100
        /*01be*/ 	.byte	0x08
	.zero		1


	//   ....[19]....
        /*01c0*/ 	.word	0x00000790
        /*01c4*/ 	.word	0x000000ff
        /*01c8*/ 	.word	0x00000098
        /*01cc*/ 	.short	0x0100
        /*01ce*/ 	.byte	0x08
	.zero		1


	//   ....[20]....
        /*01d0*/ 	.word	0x00000a40
        /*01d4*/ 	.word	0x000000ff
        /*01d8*/ 	.word	0x000000a0
        /*01dc*/ 	.short	0x0100
        /*01de*/ 	.byte	0x08
	.zero		1


	//   ....[21]....
        /*01e0*/ 	.word	0x00000aa0
        /*01e4*/ 	.word	0x000000ff
        /*01e8*/ 	.word	0x000000a8
        /*01ec*/ 	.short	0x0100
        /*01ee*/ 	.byte	0x08
	.zero		1


	//   ....[22]....
        /*01f0*/ 	.word	0x00001890
        /*01f4*/ 	.word	0x00000003
        /*01f8*/ 	.word	0x00000000
        /*01fc*/ 	.short	0x010a
        /*01fe*/ 	.byte	0x3f
	.zero		1


	//   ....[23]....
        /*0200*/ 	.word	0x000018f0
        /*0204*/ 	.word	0x00000003
        /*0208*/ 	.word	0x00000000
        /*020c*/ 	.short	0x010a
        /*020e*/ 	.byte	0x3f
	.zero		1


	//   ....[24]....
        /*0210*/ 	.word	0x00001c10
        /*0214*/ 	.word	0x000000ff
        /*0218*/ 	.word	0x00000000
        /*021c*/ 	.short	0x010a
        /*021e*/ 	.byte	0x04
	.zero		1


	//   ....[25]....
        /*0220*/ 	.word	0x00001c50
        /*0224*/ 	.word	0x000000ff
        /*0228*/ 	.word	0x00000000
        /*022c*/ 	.short	0x010a
        /*022e*/ 	.byte	0x04
	.zero		1


	//   ....[26]....
        /*0230*/ 	.word	0x00001eb0
        /*0234*/ 	.word	0x000000ff
        /*0238*/ 	.word	0x00000000
        /*023c*/ 	.short	0x0101
        /*023e*/ 	.byte	0x04
	.zero		1


	//   ....[27]....
        /*0240*/ 	.word	0x00002060
        /*0244*/ 	.word	0x000000ff
        /*0248*/ 	.word	0x00000000
        /*024c*/ 	.short	0x0101
        /*024e*/ 	.byte	0x06
	.zero		1


	//   ....[28]....
        /*0250*/ 	.word	0x00002890
        /*0254*/ 	.word	0x000000ff
        /*0258*/ 	.word	0x00000060
        /*025c*/ 	.short	0x010a
        /*025e*/ 	.byte	0x32
	.zero		1


	//   ....[29]....
        /*0260*/ 	.word	0x00002f00
        /*0264*/ 	.word	0x000000ff
        /*0268*/ 	.word	0x00000000
        /*026c*/ 	.short	0x0101
        /*026e*/ 	.byte	0x04
	.zero		1


	//   ....[30]....
        /*0270*/ 	.word	0x00002fd0
        /*0274*/ 	.word	0x00000004
        /*0278*/ 	.word	0x00000060
        /*027c*/ 	.short	0x010a
        /*027e*/ 	.byte	0x3f
	.zero		1


	//   ....[31]....
        /*0280*/ 	.word	0x000035f0
        /*0284*/ 	.word	0x000000ff
        /*0288*/ 	.word	0x00000000
        /*028c*/ 	.short	0x0101
        /*028e*/ 	.byte	0x04
	.zero		1


	//   ....[32]....
        /*0290*/ 	.word	0x000036e0
        /*0294*/ 	.word	0x00000004
        /*0298*/ 	.word	0x00000060
        /*029c*/ 	.short	0x010a
        /*029e*/ 	.byte	0x3f
	.zero		1


	//   ....[33]....
        /*02a0*/ 	.word	0x00003d30
        /*02a4*/ 	.word	0x000000ff
        /*02a8*/ 	.word	0x00000000
        /*02ac*/ 	.short	0x0101
        /*02ae*/ 	.byte	0x04
	.zero		1


	//   ....[34]....
        /*02b0*/ 	.word	0x00003e00
        /*02b4*/ 	.word	0x00000005
        /*02b8*/ 	.word	0x00000060
        /*02bc*/ 	.short	0x010a
        /*02be*/ 	.byte	0x3f
	.zero		1


	//   ....[35]....
        /*02c0*/ 	.word	0x00004410
        /*02c4*/ 	.word	0x000000ff
        /*02c8*/ 	.word	0x00000000
        /*02cc*/ 	.short	0x0101
        /*02ce*/ 	.byte	0x04
	.zero		1


	//   ....[36]....
        /*02d0*/ 	.word	0x00004cf0
        /*02d4*/ 	.word	0x000000ff
        /*02d8*/ 	.word	0x00000000
        /*02dc*/ 	.short	0x0101
        /*02de*/ 	.byte	0x04
	.zero		1


	//   ....[37]....
        /*02e0*/ 	.word	0x000053e0
        /*02e4*/ 	.word	0x000000ff
        /*02e8*/ 	.word	0x000000a8
        /*02ec*/ 	.short	0x010a
        /*02ee*/ 	.byte	0x04
	.zero		1


	//   ....[38]....
        /*02f0*/ 	.word	0x000057e0
        /*02f4*/ 	.word	0x000000ff
        /*02f8*/ 	.word	0x00000080
        /*02fc*/ 	.short	0x010a
        /*02fe*/ 	.byte	0x04
	.zero		1


	//   ....[39]....
        /*0300*/ 	.word	0x000058d0
        /*0304*/ 	.word	0x000000ff
        /*0308*/ 	.word	0x00000060
        /*030c*/ 	.short	0x010b
        /*030e*/ 	.byte	0x04
	.zero		1


	//   ....[40]....
        /*0310*/ 	.word	0x00005930
        /*0314*/ 	.word	0x000000ff
        /*0318*/ 	.word	0x00000000
        /*031c*/ 	.short	0x0101
        /*031e*/ 	.byte	0x05
	.zero		1


	//   ....[41]....
        /*0320*/ 	.word	0x00005960
        /*0324*/ 	.word	0x000000ff
        /*0328*/ 	.word	0x00000088
        /*032c*/ 	.short	0x010a
        /*032e*/ 	.byte	0x04
	.zero		1


	//   ....[42]....
        /*0330*/ 	.word	0x00005a70
        /*0334*/ 	.word	0x000000ff
        /*0338*/ 	.word	0x00000068
        /*033c*/ 	.short	0x010b
        /*033e*/ 	.byte	0x04
	.zero		1


	//   ....[43]....
        /*0340*/ 	.word	0x00005ad0
        /*0344*/ 	.word	0x000000ff
        /*0348*/ 	.word	0x00000000
        /*034c*/ 	.short	0x0101
        /*034e*/ 	.byte	0x05
	.zero		1


	//   ....[44]....
        /*0350*/ 	.word	0x00005b00
        /*0354*/ 	.word	0x000000ff
        /*0358*/ 	.word	0x00000090
        /*035c*/ 	.short	0x010a
        /*035e*/ 	.byte	0x04
	.zero		1


	//   ....[45]....
        /*0360*/ 	.word	0x00005c10
        /*0364*/ 	.word	0x000000ff
        /*0368*/ 	.word	0x00000070
        /*036c*/ 	.short	0x010b
        /*036e*/ 	.byte	0x04
	.zero		1


	//   ....[46]....
        /*0370*/ 	.word	0x00005c70
        /*0374*/ 	.word	0x000000ff
        /*0378*/ 	.word	0x00000000
        /*037c*/ 	.short	0x0101
        /*037e*/ 	.byte	0x05
	.zero		1


	//   ....[47]....
        /*0380*/ 	.word	0x00005ca0
        /*0384*/ 	.word	0x000000ff
        /*0388*/ 	.word	0x00000098
        /*038c*/ 	.short	0x010a
        /*038e*/ 	.byte	0x04
	.zero		1


	//   ....[48]....
        /*0390*/ 	.word	0x00005db0
        /*0394*/ 	.word	0x000000ff
        /*0398*/ 	.word	0x00000078
        /*039c*/ 	.short	0x010b
        /*039e*/ 	.byte	0x04
	.zero		1


	//   ....[49]....
        /*03a0*/ 	.word	0x00005ea0
        /*03a4*/ 	.word	0x000000ff
        /*03a8*/ 	.word	0x00000000
        /*03ac*/ 	.short	0x0101
        /*03ae*/ 	.byte	0x04
	.zero		1


	//   ....[50]....
        /*03b0*/ 	.word	0x000064e0
        /*03b4*/ 	.word	0x00000003
        /*03b8*/ 	.word	0x00000080
        /*03bc*/ 	.short	0x010a
        /*03be*/ 	.byte	0x3f
	.zero		1


	//   ....[51]....
        /*03c0*/ 	.word	0x00006520
        /*03c4*/ 	.word	0x00000003
        /*03c8*/ 	.word	0x00000088
        /*03cc*/ 	.short	0x010a
        /*03ce*/ 	.byte	0x3f
	.zero		1


	//   ....[52]....
        /*03d0*/ 	.word	0x00006560
        /*03d4*/ 	.word	0x00000003
        /*03d8*/ 	.word	0x00000090
        /*03dc*/ 	.short	0x010a
        /*03de*/ 	.byte	0x3f
	.zero		1


	//   ....[53]....
        /*03e0*/ 	.word	0x000065b0
        /*03e4*/ 	.word	0x00000003
        /*03e8*/ 	.word	0x00000098
        /*03ec*/ 	.short	0x010a
        /*03ee*/ 	.byte	0x3f
	.zero		1


	//   ....[54]....
        /*03f0*/ 	.word	0x000068d0
        /*03f4*/ 	.word	0x0000000f
        /*03f8*/ 	.word	0x00000030
        /*03fc*/ 	.short	0x010a
        /*03fe*/ 	.byte	0x3f
	.zero		1


	//   ....[55]....
        /*0400*/ 	.word	0x00006c30
        /*0404*/ 	.word	0x00000006
        /*0408*/ 	.word	0x000000a8
        /*040c*/ 	.short	0x0101
        /*040e*/ 	.byte	0x3f
	.zero		1


	//   ....[56]....
        /*0410*/ 	.word	0x00007360
        /*0414*/ 	.word	0x00000007
        /*0418*/ 	.word	0x00000000
        /*041c*/ 	.short	0x010a
        /*041e*/ 	.byte	0x3f
	.zero		1


	//   ....[57]....
        /*0420*/ 	.word	0x000073e0
        /*0424*/ 	.word	0x00000009
        /*0428*/ 	.word	0x00000000
        /*042c*/ 	.short	0x010a
        /*042e*/ 	.byte	0x3f
	.zero		1


	//   ....[58]....
        /*0430*/ 	.word	0x00007470
        /*0434*/ 	.word	0x00000006
        /*0438*/ 	.word	0x00000000
        /*043c*/ 	.short	0x010a
        /*043e*/ 	.byte	0x3f
	.zero		1


	//   ....[59]....
        /*0440*/ 	.word	0x00007500
        /*0444*/ 	.word	0x00000009
        /*0448*/ 	.word	0x00000000
        /*044c*/ 	.short	0x010a
        /*044e*/ 	.byte	0x3f
	.zero		1


	//   ....[60]....
        /*0450*/ 	.word	0x00007590
        /*0454*/ 	.word	0x00000006
        /*0458*/ 	.word	0x00000000
        /*045c*/ 	.short	0x010a
        /*045e*/ 	.byte	0x3f
	.zero		1


	//   ....[61]....
        /*0460*/ 	.word	0x00007620
        /*0464*/ 	.word	0x00000003
        /*0468*/ 	.word	0x00000000
        /*046c*/ 	.short	0x010a
        /*046e*/ 	.byte	0x3f
	.zero		1


	//   ....[62]....
        /*0470*/ 	.word	0x00007680
        /*0474*/ 	.word	0x00000003
        /*0478*/ 	.word	0x00000000
        /*047c*/ 	.short	0x010a
        /*047e*/ 	.byte	0x3f
	.zero		1


	//   ....[63]....
        /*0480*/ 	.word	0x000076e0
        /*0484*/ 	.word	0x00000004
        /*0488*/ 	.word	0x00000000
        /*048c*/ 	.short	0x010a
        /*048e*/ 	.byte	0x3f
	.zero		1


	//   ....[64]....
        /*0490*/ 	.word	0x00007740
        /*0494*/ 	.word	0x00000004
        /*0498*/ 	.word	0x00000060
        /*049c*/ 	.short	0x010a
        /*049e*/ 	.byte	0x3f
	.zero		1


	//   ....[65]....
        /*04a0*/ 	.word	0x00007790
        /*04a4*/ 	.word	0x00000004
        /*04a8*/ 	.word	0x00000060
        /*04ac*/ 	.short	0x010a
        /*04ae*/ 	.byte	0x3f
	.zero		1


	//   ....[66]....
        /*04b0*/ 	.word	0x000077e0
        /*04b4*/ 	.word	0x00000004
        /*04b8*/ 	.word	0x00000060
        /*04bc*/ 	.short	0x010a
        /*04be*/ 	.byte	0x3f
	.zero		1


	//   ....[67]....
        /*04c0*/ 	.word	0x00007830
        /*04c4*/ 	.word	0x00000005
        /*04c8*/ 	.word	0x00000060
        /*04cc*/ 	.short	0x010a
        /*04ce*/ 	.byte	0x3f
	.zero		1


	//   ....[68]....
        /*04d0*/ 	.word	0x00007890
        /*04d4*/ 	.word	0x00000003
        /*04d8*/ 	.word	0x000000a8
        /*04dc*/ 	.short	0x010a
        /*04de*/ 	.byte	0x3f
	.zero		1


	//   ....[69]....
        /*04e0*/ 	.word	0x000078f0
        /*04e4*/ 	.word	0x00000005
        /*04e8*/ 	.word	0x00000080
        /*04ec*/ 	.short	0x010a
        /*04ee*/ 	.byte	0x3f
	.zero		1


	//   ....[70]....
        /*04f0*/ 	.word	0x00007950
        /*04f4*/ 	.word	0x00000005
        /*04f8*/ 	.word	0x00000088
        /*04fc*/ 	.short	0x010a
        /*04fe*/ 	.byte	0x3f
	.zero		1


	//   ....[71]....
        /*0500*/ 	.word	0x000079b0
        /*0504*/ 	.word	0x00000005
        /*0508*/ 	.word	0x00000090
        /*050c*/ 	.short	0x010a
        /*050e*/ 	.byte	0x3f
	.zero		1


	//   ....[72]....
        /*0510*/ 	.word	0x00007a10
        /*0514*/ 	.word	0x00000005
        /*0518*/ 	.word	0x00000098
        /*051c*/ 	.short	0x010a
        /*051e*/ 	.byte	0x3f
	.zero		1


	//   ....[73]....
        /*0520*/ 	.word	0x00007a60
        /*0524*/ 	.word	0x00000003
        /*0528*/ 	.word	0x00000080
        /*052c*/ 	.short	0x010a
        /*052e*/ 	.byte	0x3f
	.zero		1


	//   ....[74]....
        /*0530*/ 	.word	0x00007ab0
        /*0534*/ 	.word	0x00000003
        /*0538*/ 	.word	0x00000088
        /*053c*/ 	.short	0x010a
        /*053e*/ 	.byte	0x3f
	.zero		1


	//   ....[75]....
        /*0540*/ 	.word	0x00007b00
        /*0544*/ 	.word	0x00000003
        /*0548*/ 	.word	0x00000090
        /*054c*/ 	.short	0x010a
        /*054e*/ 	.byte	0x3f
	.zero		1


	//   ....[76]....
        /*0550*/ 	.word	0x00007bd0
        /*0554*/ 	.word	0x0000000f
        /*0558*/ 	.word	0x00000030
        /*055c*/ 	.short	0x010a
        /*055e*/ 	.byte	0x3f
	.zero		1


	//   ....[77]....
        /*0560*/ 	.word	0x00007ca0
        /*0564*/ 	.word	0x00000007
        /*0568*/ 	.word	0x00000000
        /*056c*/ 	.short	0x010a
        /*056e*/ 	.byte	0x3f
	.zero		1


	//   ....[78]....
        /*0570*/ 	.word	0x00007cf0
        /*0574*/ 	.word	0x00000009
        /*0578*/ 	.word	0x00000000
        /*057c*/ 	.short	0x010a
        /*057e*/ 	.byte	0x3f
	.zero		1


	//   ....[79]....
        /*0580*/ 	.word	0x00007d40
        /*0584*/ 	.word	0x00000006
        /*0588*/ 	.word	0x00000000
        /*058c*/ 	.short	0x010a
        /*058e*/ 	.byte	0x3f
	.zero		1


	//   ....[80]....
        /*0590*/ 	.word	0x00007d90
        /*0594*/ 	.word	0x00000009
        /*0598*/ 	.word	0x00000000
        /*059c*/ 	.short	0x010a
        /*059e*/ 	.byte	0x3f
	.zero		1


	//   ....[81]....
        /*05a0*/ 	.word	0x00007de0
        /*05a4*/ 	.word	0x00000006
        /*05a8*/ 	.word	0x00000000
        /*05ac*/ 	.short	0x010a
        /*05ae*/ 	.byte	0x3f
	.zero		1


	//----- nvinfo : EIATTR_NUM_MBARRIERS
	.align		4
.L_38:
        /*05b0*/ 	.byte	0x03, 0x38
        /*05b2*/ 	.short	0x0016


	//----- nvinfo : EIATTR_EXIT_INSTR_OFFSETS
	.align		4
        /*05b4*/ 	.byte	0x04, 0x1c
        /*05b6*/ 	.short	(.L_40 - .L_39)


	//   ....[0]....
.L_39:
        /*05b8*/ 	.word	0x00007670


	//----- nvinfo : EIATTR_MAX_THREADS
	.align		4
.L_40:
        /*05bc*/ 	.byte	0x04, 0x05
        /*05be*/ 	.short	(.L_42 - .L_41)
.L_41:
        /*05c0*/ 	.word	0x00000180
        /*05c4*/ 	.word	0x00000001
        /*05c8*/ 	.word	0x00000001


	//----- nvinfo : EIATTR_CRS_STACK_SIZE
	.align		4
.L_42:
        /*05cc*/ 	.byte	0x04, 0x1e
        /*05ce*/ 	.short	(.L_44 - .L_43)
.L_43:
        /*05d0*/ 	.word	0x00000000


	//----- nvinfo : EIATTR_CBANK_PARAM_SIZE
	.align		4
.L_44:
        /*05d4*/ 	.byte	0x03, 0x19
        /*05d6*/ 	.short	0x0770


	//----- nvinfo : EIATTR_PARAM_CBANK
	.align		4
        /*05d8*/ 	.byte	0x04, 0x0a
        /*05da*/ 	.short	(.L_46 - .L_45)
	.align		4
.L_45:
        /*05dc*/ 	.word	index@(.nv.constant0._ZN7cutlass13device_kernelINS_4gemm6kernel13GemmUniversalIN4cute5tupleIJiiiiEEENS1_10collective13CollectiveMmaINS1_34MainloopSm90TmaGmmaWarpSpecializedILi6ENS5_IJNS4_1CILi1EEESB_SB_EEENS1_35KernelTmaWarpSpecializedCooperativeEEENS5_IJNSA_ILi128EEESF_NSA_ILi64EEEEEENS_10bfloat16_tENS5_IJlSB_lEEESI_SJ_NS4_8TiledMMAINS4_8MMA_AtomIJNS4_4SM904GMMA28MMA_64x128x16_F32BF16BF16_SSILNSN_5MajorE0ELSP_0ELNSN_7ScaleInE1ELSQ_1EEEEEENS4_6LayoutINS5_IJNSA_ILi2EEESB_SB_EEENS5_IJSB_NSA_ILi0EEESW_EEEEENS5_IJNS4_10UnderscoreESZ_SZ_EEEEENS4_13SM90_TMA_LOADENS4_14ComposedLayoutINS4_7SwizzleILi3ELi4ELi3EEENS4_18smem_ptr_flag_bitsILi16EEENST_INS5_IJNSA_ILi8EEESG_EEENS5_IJSG_SB_EEEEEEEvNS4_8identityES12_S1C_vS1D_EENS_8epilogue10collective18CollectiveEpilogueINS1F_22Sm90TmaWarpSpecializedILi4ELi2ELi16ELb1ELb0EEEJSH_NS5_IJSF_NSA_ILi32EEEEEESI_SJ_SI_SJ_NS1F_6fusion15FusionCallbacksIS1J_NS1M_17LinearCombinationISI_fSI_fLNS_15FloatRoundStyleE2EEESH_S1L_JEEES12_NS13_INS14_ILi2ELi4ELi3EEES17_NST_INS5_IJS18_S1K_EEENS5_IJS1K_SB_EEEEEEENS4_17SM75_U32x4_LDSM_NENS4_14SM90_TMA_STOREES1W_NS4_17SM90_U32x4_STSM_NENS4_9Copy_AtomIJS1Z_NS_6half_tEEEEvEEEvvEEEEvNT_6ParamsE)
        /*05e0*/ 	.short	0x0210
        /*05e2*/ 	.short	0x0770


	//----- nvinfo : EIATTR_SW_WAR
	.align		4
.L_46:
        /*05e4*/ 	.byte	0x04, 0x36
        /*05e6*/ 	.short	(.L_48 - .L_47)
.L_47:
        /*05e8*/ 	.word	0x00000008
.L_48:


//--------------------- .nv.callgraph             --------------------------
	.section	.nv.callgraph,"",@"SHT_CUDA_CALLGRAPH"
	.align	4
	.sectionentsize	8
	.align		4
        /*0000*/ 	.word	0x00000000
	.align		4
        /*0004*/ 	.word	0xffffffff
	.align		4
        /*0008*/ 	.word	index@(_ZN7cutlass13device_kernelINS_4gemm6kernel13GemmUniversalIN4cute5tupleIJiiiiEEENS1_10collective13CollectiveMmaINS1_34MainloopSm90TmaGmmaWarpSpecializedILi6ENS5_IJNS4_1CILi1EEESB_SB_EEENS1_35KernelTmaWarpSpecializedCooperativeEEENS5_IJNSA_ILi128EEESF_NSA_ILi64EEEEEENS_10bfloat16_tENS5_IJlSB_lEEESI_SJ_NS4_8TiledMMAINS4_8MMA_AtomIJNS4_4SM904GMMA28MMA_64x128x16_F32BF16BF16_SSILNSN_5MajorE0ELSP_0ELNSN_7ScaleInE1ELSQ_1EEEEEENS4_6LayoutINS5_IJNSA_ILi2EEESB_SB_EEENS5_IJSB_NSA_ILi0EEESW_EEEEENS5_IJNS4_10UnderscoreESZ_SZ_EEEEENS4_13SM90_TMA_LOADENS4_14ComposedLayoutINS4_7SwizzleILi3ELi4ELi3EEENS4_18smem_ptr_flag_bitsILi16EEENST_INS5_IJNSA_ILi8EEESG_EEENS5_IJSG_SB_EEEEEEEvNS4_8identityES12_S1C_vS1D_EENS_8epilogue10collective18CollectiveEpilogueINS1F_22Sm90TmaWarpSpecializedILi4ELi2ELi16ELb1ELb0EEEJSH_NS5_IJSF_NSA_ILi32EEEEEESI_SJ_SI_SJ_NS1F_6fusion15FusionCallbacksIS1J_NS1M_17LinearCombinationISI_fSI_fLNS_15FloatRoundStyleE2EEESH_S1L_JEEES12_NS13_INS14_ILi2ELi4ELi3EEES17_NST_INS5_IJS18_S1K_EEENS5_IJS1K_SB_EEEEEEENS4_17SM75_U32x4_LDSM_NENS4_14SM90_TMA_STOREES1W_NS4_17SM90_U32x4_STSM_NENS4_9Copy_AtomIJS1Z_NS_6half_tEEEEvEEEvvEEEEvNT_6ParamsE)
	.align		4
        /*000c*/ 	.word	index@(__assertfail)
	.align		4
        /*0010*/ 	.word	0x00000000
	.align		4
        /*0014*/ 	.word	0xfffffffe
	.align		4
        /*0018*/ 	.word	0x00000000
	.align		4
        /*001c*/ 	.word	0xfffffffd
	.align		4
        /*0020*/ 	.word	0x00000000
	.align		4
        /*0024*/ 	.word	0xfffffffc


//--------------------- .nv.constant4             --------------------------
	.section	.nv.constant4,"a",@progbits
	.align	8
	.align		8
.nv.constant4:
        /*0000*/ 	.dword	__assertfail
	.align		8
        /*0008*/ 	.dword	__unnamed_1
	.align		8
        /*0010*/ 	.dword	__unnamed_2
	.align		8
        /*0018*/ 	.dword	_ZN39_INTERNAL_2c115cb9_4_k_cu_038cd1cd_39254cuda3std3__45__cpo5beginE
	.align		8
        /*0020*/ 	.dword	_ZN39_INTERNAL_2c115cb9_4_k_cu_038cd1cd_39254cuda3std3__45__cpo3endE
	.align		8
        /*0028*/ 	.dword	_ZN39_INTERNAL_2c115cb9_4_k_cu_038cd1cd_39254cuda3std3__45__cpo6cbeginE
	.align		8
        /*0030*/ 	.dword	_ZN39_INTERNAL_2c115cb9_4_k_cu_038cd1cd_39254cuda3std3__45__cpo4cendE
	.align		8
        /*0038*/ 	.dword	_ZN39_INTERNAL_2c115cb9_4_k_cu_038cd1cd_39254cuda3std3__441_GLOBAL__N__2c115cb9_4_k_cu_038cd1cd_39256ignoreE
	.align		8
        /*0040*/ 	.dword	_ZN39_INTERNAL_2c115cb9_4_k_cu_038cd1cd_39254cuda3std3__419piecewise_constructE
	.align		8
        /*0048*/ 	.dword	_ZN39_INTERNAL_2c115cb9_4_k_cu_038cd1cd_39254cuda3std3__48in_placeE
	.align		8
        /*0050*/ 	.dword	_ZN39_INTERNAL_2c115cb9_4_k_cu_038cd1cd_39254cuda3std6ranges3__45__cpo4swapE
	.align		8
        /*0058*/ 	.dword	_ZN39_INTERNAL_2c115cb9_4_k_cu_038cd1cd_39254cuda3std6ranges3__45__cpo9iter_moveE
	.align		8
        /*0060*/ 	.dword	_ZN39_INTERNAL_2c115cb9_4_k_cu_038cd1cd_39254cute7productE
	.align		8
        /*0068*/ 	.dword	_ZN39_INTERNAL_2c115cb9_4_k_cu_038cd1cd_39254cute1_E
	.align		8
        /*0070*/ 	.dword	$str$22
	.align		8
        /*0078*/ 	.dword	$str$23
	.align		8
        /*0080*/ 	.dword	$str$26
	.align		8
        /*0088*/ 	.dword	$str$27


//--------------------- .text._ZN7cutlass13device_kernelINS_4gemm6kernel13GemmUniversalIN4cute5tupleIJiiiiEEENS1_10collective13CollectiveMmaINS1_34MainloopSm90TmaGmmaWarpSpecializedILi6ENS5_IJNS4_1CILi1EEESB_SB_EEENS1_35KernelTmaWarpSpecializedCooperativeEEENS5_IJNSA_ILi128EEESF_NSA_ILi64EEEEEENS_10bfloat16_tENS5_IJlSB_lEEESI_SJ_NS4_8TiledMMAINS4_8MMA_AtomIJNS4_4SM904GMMA28MMA_64x128x16_F32BF16BF16_SSILNSN_5MajorE0ELSP_0ELNSN_7ScaleInE1ELSQ_1EEEEEENS4_6LayoutINS5_IJNSA_ILi2EEESB_SB_EEENS5_IJSB_NSA_ILi0EEESW_EEEEENS5_IJNS4_10UnderscoreESZ_SZ_EEEEENS4_13SM90_TMA_LOADENS4_14ComposedLayoutINS4_7SwizzleILi3ELi4ELi3EEENS4_18smem_ptr_flag_bitsILi16EEENST_INS5_IJNSA_ILi8EEESG_EEENS5_IJSG_SB_EEEEEEEvNS4_8identityES12_S1C_vS1D_EENS_8epilogue10collective18CollectiveEpilogueINS1F_22Sm90TmaWarpSpecializedILi4ELi2ELi16ELb1ELb0EEEJSH_NS5_IJSF_NSA_ILi32EEEEEESI_SJ_SI_SJ_NS1F_6fusion15FusionCallbacksIS1J_NS1M_17LinearCombinationISI_fSI_fLNS_15FloatRoundStyleE2EEESH_S1L_JEEES12_NS13_INS14_ILi2ELi4ELi3EEES17_NST_INS5_IJS18_S1K_EEENS5_IJS1K_SB_EEEEEEENS4_17SM75_U32x4_LDSM_NENS4_14SM90_TMA_STOREES1W_NS4_17SM90_U32x4_STSM_NENS4_9Copy_AtomIJS1Z_NS_6half_tEEEEvEEEvvEEEEvNT_6ParamsE --------------------------
	.section	.text._ZN7cutlass13device_kernelINS_4gemm6kernel13GemmUniversalIN4cute5tupleIJiiiiEEENS1_10collective13CollectiveMmaINS1_34MainloopSm90TmaGmmaWarpSpecializedILi6ENS5_IJNS4_1CILi1EEESB_SB_EEENS1_35KernelTmaWarpSpecializedCooperativeEEENS5_IJNSA_ILi128EEESF_NSA_ILi64EEEEEENS_10bfloat16_tENS5_IJlSB_lEEESI_SJ_NS4_8TiledMMAINS4_8MMA_AtomIJNS4_4SM904GMMA28MMA_64x128x16_F32BF16BF16_SSILNSN_5MajorE0ELSP_0ELNSN_7ScaleInE1ELSQ_1EEEEEENS4_6LayoutINS5_IJNSA_ILi2EEESB_SB_EEENS5_IJSB_NSA_ILi0EEESW_EEEEENS5_IJNS4_10UnderscoreESZ_SZ_EEEEENS4_13SM90_TMA_LOADENS4_14ComposedLayoutINS4_7SwizzleILi3ELi4ELi3EEENS4_18smem_ptr_flag_bitsILi16EEENST_INS5_IJNSA_ILi8EEESG_EEENS5_IJSG_SB_EEEEEEEvNS4_8identityES12_S1C_vS1D_EENS_8epilogue10collective18CollectiveEpilogueINS1F_22Sm90TmaWarpSpecializedILi4ELi2ELi16ELb1ELb0EEEJSH_NS5_IJSF_NSA_ILi32EEEEEESI_SJ_SI_SJ_NS1F_6fusion15FusionCallbacksIS1J_NS1M_17LinearCombinationISI_fSI_fLNS_15FloatRoundStyleE2EEESH_S1L_JEEES12_NS13_INS14_ILi2ELi4ELi3EEES17_NST_INS5_IJS18_S1K_EEENS5_IJS1K_SB_EEEEEEENS4_17SM75_U32x4_LDSM_NENS4_14SM90_TMA_STOREES1W_NS4_17SM90_U32x4_STSM_NENS4_9Copy_AtomIJS1Z_NS_6half_tEEEEvEEEvvEEEEvNT_6ParamsE,"ax",@progbits
	.align	128
.text._ZN7cutlass13device_kernelINS_4gemm6kernel13GemmUniversalIN4cute5tupleIJiiiiEEENS1_10collective13CollectiveMmaINS1_34MainloopSm90TmaGmmaWarpSpecializedILi6ENS5_IJNS4_1CILi1EEESB_SB_EEENS1_35KernelTmaWarpSpecializedCooperativeEEENS5_IJNSA_ILi128EEESF_NSA_ILi64EEEEEENS_10bfloat16_tENS5_IJlSB_lEEESI_SJ_NS4_8TiledMMAINS4_8MMA_AtomIJNS4_4SM904GMMA28MMA_64x128x16_F32BF16BF16_SSILNSN_5MajorE0ELSP_0ELNSN_7ScaleInE1ELSQ_1EEEEEENS4_6LayoutINS5_IJNSA_ILi2EEESB_SB_EEENS5_IJSB_NSA_ILi0EEESW_EEEEENS5_IJNS4_10UnderscoreESZ_SZ_EEEEENS4_13SM90_TMA_LOADENS4_14ComposedLayoutINS4_7SwizzleILi3ELi4ELi3EEENS4_18smem_ptr_flag_bitsILi16EEENST_INS5_IJNSA_ILi8EEESG_EEENS5_IJSG_SB_EEEEEEEvNS4_8identityES12_S1C_vS1D_EENS_8epilogue10collective18CollectiveEpilogueINS1F_22Sm90TmaWarpSpecializedILi4ELi2ELi16ELb1ELb0EEEJSH_NS5_IJSF_NSA_ILi32EEEEEESI_SJ_SI_SJ_NS1F_6fusion15FusionCallbacksIS1J_NS1M_17LinearCombinationISI_fSI_fLNS_15FloatRoundStyleE2EEESH_S1L_JEEES12_NS13_INS14_ILi2ELi4ELi3EEES17_NST_INS5_IJS18_S1K_EEENS5_IJS1K_SB_EEEEEEENS4_17SM75_U32x4_LDSM_NENS4_14SM90_TMA_STOREES1W_NS4_17SM90_U32x4_STSM_NENS4_9Copy_AtomIJS1Z_NS_6half_tEEEEvEEEvvEEEEvNT_6ParamsE:
        .type           _ZN7cutlass13device_kernelINS_4gemm6kernel13GemmUniversalIN4cute5tupleIJiiiiEEENS1_10collective13CollectiveMmaINS1_34MainloopSm90TmaGmmaWarpSpecializedILi6ENS5_IJNS4_1CILi1EEESB_SB_EEENS1_35KernelTmaWarpSpecializedCooperativeEEENS5_IJNSA_ILi128EEESF_NSA_ILi64EEEEEENS_10bfloat16_tENS5_IJlSB_lEEESI_SJ_NS4_8TiledMMAINS4_8MMA_AtomIJNS4_4SM904GMMA28MMA_64x128x16_F32BF16BF16_SSILNSN_5MajorE0ELSP_0ELNSN_7ScaleInE1ELSQ_1EEEEEENS4_6LayoutINS5_IJNSA_ILi2EEESB_SB_EEENS5_IJSB_NSA_ILi0EEESW_EEEEENS5_IJNS4_10UnderscoreESZ_SZ_EEEEENS4_13SM90_TMA_LOADENS4_14ComposedLayoutINS4_7SwizzleILi3ELi4ELi3EEENS4_18smem_ptr_flag_bitsILi16EEENST_INS5_IJNSA_ILi8EEESG_EEENS5_IJSG_SB_EEEEEEEvNS4_8identityES12_S1C_vS1D_EENS_8epilogue10collective18CollectiveEpilogueINS1F_22Sm90TmaWarpSpecializedILi4ELi2ELi16ELb1ELb0EEEJSH_NS5_IJSF_NSA_ILi32EEEEEESI_SJ_SI_SJ_NS1F_6fusion15FusionCallbacksIS1J_NS1M_17LinearCombinationISI_fSI_fLNS_15FloatRoundStyleE2EEESH_S1L_JEEES12_NS13_INS14_ILi2ELi4ELi3EEES17_NST_INS5_IJS18_S1K_EEENS5_IJS1K_SB_EEEEEEENS4_17SM75_U32x4_LDSM_NENS4_14SM90_TMA_STOREES1W_NS4_17SM90_U32x4_STSM_NENS4_9Copy_AtomIJS1Z_NS_6half_tEEEEvEEEvvEEEEvNT_6ParamsE,@function
        .size           _ZN7cutlass13device_kernelINS_4gemm6kernel13GemmUniversalIN4cute5tupleIJiiiiEEENS1_10collective13CollectiveMmaINS1_34MainloopSm90TmaGmmaWarpSpecializedILi6ENS5_IJNS4_1CILi1EEESB_SB_EEENS1_35KernelTmaWarpSpecializedCooperativeEEENS5_IJNSA_ILi128EEESF_NSA_ILi64EEEEEENS_10bfloat16_tENS5_IJlSB_lEEESI_SJ_NS4_8TiledMMAINS4_8MMA_AtomIJNS4_4SM904GMMA28MMA_64x128x16_F32BF16BF16_SSILNSN_5MajorE0ELSP_0ELNSN_7ScaleInE1ELSQ_1EEEEEENS4_6LayoutINS5_IJNSA_ILi2EEESB_SB_EEENS5_IJSB_NSA_ILi0EEESW_EEEEENS5_IJNS4_10UnderscoreESZ_SZ_EEEEENS4_13SM90_TMA_LOADENS4_14ComposedLayoutINS4_7SwizzleILi3ELi4ELi3EEENS4_18smem_ptr_flag_bitsILi16EEENST_INS5_IJNSA_ILi8EEESG_EEENS5_IJSG_SB_EEEEEEEvNS4_8identityES12_S1C_vS1D_EENS_8epilogue10collective18CollectiveEpilogueINS1F_22Sm90TmaWarpSpecializedILi4ELi2ELi16ELb1ELb0EEEJSH_NS5_IJSF_NSA_ILi32EEEEEESI_SJ_SI_SJ_NS1F_6fusion15FusionCallbacksIS1J_NS1M_17LinearCombinationISI_fSI_fLNS_15FloatRoundStyleE2EEESH_S1L_JEEES12_NS13_INS14_ILi2ELi4ELi3EEES17_NST_INS5_IJS18_S1K_EEENS5_IJS1K_SB_EEEEEEENS4_17SM75_U32x4_LDSM_NENS4_14SM90_TMA_STOREES1W_NS4_17SM90_U32x4_STSM_NENS4_9Copy_AtomIJS1Z_NS_6half_tEEEEvEEEvvEEEEvNT_6ParamsE,(.L_x_192 - _ZN7cutlass13device_kernelINS_4gemm6kernel13GemmUniversalIN4cute5tupleIJiiiiEEENS1_10collective13CollectiveMmaINS1_34MainloopSm90TmaGmmaWarpSpecializedILi6ENS5_IJNS4_1CILi1EEESB_SB_EEENS1_35KernelTmaWarpSpecializedCooperativeEEENS5_IJNSA_ILi128EEESF_NSA_ILi64EEEEEENS_10bfloat16_tENS5_IJlSB_lEEESI_SJ_NS4_8TiledMMAINS4_8MMA_AtomIJNS4_4SM904GMMA28MMA_64x128x16_F32BF16BF16_SSILNSN_5MajorE0ELSP_0ELNSN_7ScaleInE1ELSQ_1EEEEEENS4_6LayoutINS5_IJNSA_ILi2EEESB_SB_EEENS5_IJSB_NSA_ILi0EEESW_EEEEENS5_IJNS4_10UnderscoreESZ_SZ_EEEEENS4_13SM90_TMA_LOADENS4_14ComposedLayoutINS4_7SwizzleILi3ELi4ELi3EEENS4_18smem_ptr_flag_bitsILi16EEENST_INS5_IJNSA_ILi8EEESG_EEENS5_IJSG_SB_EEEEEEEvNS4_8identityES12_S1C_vS1D_EENS_8epilogue10collective18CollectiveEpilogueINS1F_22Sm90TmaWarpSpecializedILi4ELi2ELi16ELb1ELb0EEEJSH_NS5_IJSF_NSA_ILi32EEEEEESI_SJ_SI_SJ_NS1F_6fusion15FusionCallbacksIS1J_NS1M_17LinearCombinationISI_fSI_fLNS_15FloatRoundStyleE2EEESH_S1L_JEEES12_NS13_INS14_ILi2ELi4ELi3EEES17_NST_INS5_IJS18_S1K_EEENS5_IJS1K_SB_EEEEEEENS4_17SM75_U32x4_LDSM_NENS4_14SM90_TMA_STOREES1W_NS4_17SM90_U32x4_STSM_NENS4_9Copy_AtomIJS1Z_NS_6half_tEEEEvEEEvvEEEEvNT_6ParamsE)
        .other          _ZN7cutlass13device_kernelINS_4gemm6kernel13GemmUniversalIN4cute5tupleIJiiiiEEENS1_10collective13CollectiveMmaINS1_34MainloopSm90TmaGmmaWarpSpecializedILi6ENS5_IJNS4_1CILi1EEESB_SB_EEENS1_35KernelTmaWarpSpecializedCooperativeEEENS5_IJNSA_ILi128EEESF_NSA_ILi64EEEEEENS_10bfloat16_tENS5_IJlSB_lEEESI_SJ_NS4_8TiledMMAINS4_8MMA_AtomIJNS4_4SM904GMMA28MMA_64x128x16_F32BF16BF16_SSILNSN_5MajorE0ELSP_0ELNSN_7ScaleInE1ELSQ_1EEEEEENS4_6LayoutINS5_IJNSA_ILi2EEESB_SB_EEENS5_IJSB_NSA_ILi0EEESW_EEEEENS5_IJNS4_10UnderscoreESZ_SZ_EEEEENS4_13SM90_TMA_LOADENS4_14ComposedLayoutINS4_7SwizzleILi3ELi4ELi3EEENS4_18smem_ptr_flag_bitsILi16EEENST_INS5_IJNSA_ILi8EEESG_EEENS5_IJSG_SB_EEEEEEEvNS4_8identityES12_S1C_vS1D_EENS_8epilogue10collective18CollectiveEpilogueINS1F_22Sm90TmaWarpSpecializedILi4ELi2ELi16ELb1ELb0EEEJSH_NS5_IJSF_NSA_ILi32EEEEEESI_SJ_SI_SJ_NS1F_6fusion15FusionCallbacksIS1J_NS1M_17LinearCombinationISI_fSI_fLNS_15FloatRoundStyleE2EEESH_S1L_JEEES12_NS13_INS14_ILi2ELi4ELi3EEES17_NST_INS5_IJS18_S1K_EEENS5_IJS1K_SB_EEEEEEENS4_17SM75_U32x4_LDSM_NENS4_14SM90_TMA_STOREES1W_NS4_17SM90_U32x4_STSM_NENS4_9Copy_AtomIJS1Z_NS_6half_tEEEEvEEEvvEEEEvNT_6ParamsE,@"STO_CUDA_ENTRY STV_DEFAULT"
_ZN7cutlass13device_kernelINS_4gemm6kernel13GemmUniversalIN4cute5tupleIJiiiiEEENS1_10collective13CollectiveMmaINS1_34MainloopSm90TmaGmmaWarpSpecializedILi6ENS5_IJNS4_1CILi1EEESB_SB_EEENS1_35KernelTmaWarpSpecializedCooperativeEEENS5_IJNSA_ILi128EEESF_NSA_ILi64EEEEEENS_10bfloat16_tENS5_IJlSB_lEEESI_SJ_NS4_8TiledMMAINS4_8MMA_AtomIJNS4_4SM904GMMA28MMA_64x128x16_F32BF16BF16_SSILNSN_5MajorE0ELSP_0ELNSN_7ScaleInE1ELSQ_1EEEEEENS4_6LayoutINS5_IJNSA_ILi2EEESB_SB_EEENS5_IJSB_NSA_ILi0EEESW_EEEEENS5_IJNS4_10UnderscoreESZ_SZ_EEEEENS4_13SM90_TMA_LOADENS4_14ComposedLayoutINS4_7SwizzleILi3ELi4ELi3EEENS4_18smem_ptr_flag_bitsILi16EEENST_INS5_IJNSA_ILi8EEESG_EEENS5_IJSG_SB_EEEEEEEvNS4_8identityES12_S1C_vS1D_EENS_8epilogue10collective18CollectiveEpilogueINS1F_22Sm90TmaWarpSpecializedILi4ELi2ELi16ELb1ELb0EEEJSH_NS5_IJSF_NSA_ILi32EEEEEESI_SJ_SI_SJ_NS1F_6fusion15FusionCallbacksIS1J_NS1M_17LinearCombinationISI_fSI_fLNS_15FloatRoundStyleE2EEESH_S1L_JEEES12_NS13_INS14_ILi2ELi4ELi3EEES17_NST_INS5_IJS18_S1K_EEENS5_IJS1K_SB_EEEEEEENS4_17SM75_U32x4_LDSM_NENS4_14SM90_TMA_STOREES1W_NS4_17SM90_U32x4_STSM_NENS4_9Copy_AtomIJS1Z_NS_6half_tEEEEvEEEvvEEEEvNT_6ParamsE:
[----:B------:R-:W1:Y:S01]  /*0000*/  LDC R1, c[0x0][0x28] ;  /* 0x00000a00ff017b82 */ /* 0x000e620000000800 */
[----:B------:R-:W2:Y:S07]  /*0010*/  S2R R3, SR_TID.X ;  /* 0x0000000000037919 */ /* 0x000eae0000002100 */
[----:B------:R-:W3:Y:S01]  /*0020*/  LDC.64 R4, c[0x0][0x588] ;  /* 0x00016200ff047b82 */ /* 0x000ee20000000a00 */
[----:B------:R-:W-:Y:S01]  /*0030*/  ELECT P0, URZ, PT ;  /* 0x00000000003f782f */ /* 0x000fe20003800000 */
[----:B------:R-:W-:Y:S01]  /*0040*/  BSSY B0, `(.L_x_0) ;  /* 0x0000016000007945 */ /* 0x000fe20003800000 */
[----:B--2---:R-:W-:-:S02]  /*0050*/  SHF.R.U32.HI R7, RZ, 0x5, R3 ;  /* 0x00000005ff077819 */ /* 0x004fc40000011603 */
[----:B------:R-:W-:-:S03]  /*0060*/  SHF.R.U32.HI R2, RZ, 0x7, R3 ;  /* 0x00000007ff027819 */ /* 0x000fc60000011603 */
[----:B------:R-:W2:Y:S04]  /*0070*/  SHFL.IDX PT, R0, R7, RZ, 0x1f ;  /* 0x00001fff07007589 */ /* 0x000ea800000e0000 */
[----:B------:R4:W1:Y:S01]  /*0080*/  SHFL.IDX PT, R12, R2, RZ, 0x1f ;  /* 0x00001fff020c7589 */ /* 0x00086200000e0000 */
[----:B--2---:R-:W-:Y:S02]  /*0090*/  ISETP.NE.OR P0, PT, R0, RZ, !P0 ;  /* 0x000000ff0000720c */ /* 0x004fe40004705670 */
[----:B------:R-:W-:-:S11]  /*00a0*/  SHF.R.S32.HI R9, RZ, 0x1f, R0 ;  /* 0x0000001fff097819 */ /* 0x000fd60000011400 */
[----:B-1-34-:R-:W-:Y:S05]  /*00b0*/  @P0 BRA `(.L_x_1) ;  /* 0x0000000000380947 */ /* 0x01afea0003800000 */
[----:B------:R-:W-:Y:S02]  /*00c0*/  ULDC.64 UR4, c[0x0][0x198] ;  /* 0x0000660000047ab9 */ /* 0x000fe40000000a00 */
[----:B------:R-:W-:Y:S02]  /*00d0*/  UIADD3 UR6, UP0, UR4, 0xf0, URZ ;  /* 0x000000f004067890 */ /* 0x000fe4000ff1e03f */
[----:B------:R-:W-:Y:S02]  /*00e0*/  UIADD3 UR8, UP1, UR4, 0x1f0, URZ ;  /* 0x000001f004087890 */ /* 0x000fe4000ff3e03f */
[----:B------:R-:W-:Y:S02]  /*00f0*/  UIADD3 UR10, UP2, UR4, 0x3f0, URZ ;  /* 0x000003f0040a7890 */ /* 0x000fe4000ff5e03f */
[----:B------:R-:W-:Y:S02]  /*0100*/  UIADD3 UR4, UP3, UR4, 0x4f0, URZ ;  /* 0x000004f004047890 */ /* 0x000fe4000ff7e03f */
[----:B------:R-:W-:-:S02]  /*0110*/  UIADD3.X UR7, URZ, UR5, URZ, UP0, !UPT ;  /* 0x000000053f077290 */ /* 0x000fc400087fe43f */
[----:B------:R-:W-:Y:S02]  /*0120*/  UIADD3.X UR9, URZ, UR5, URZ, UP1, !UPT ;  /* 0x000000053f097290 */ /* 0x000fe40008ffe43f */
[----:B------:R-:W-:Y:S02]  /*0130*/  UIADD3.X UR11, URZ, UR5, URZ, UP2, !UPT ;  /* 0x000000053f0b7290 */ /* 0x000fe400097fe43f */
[----:B------:R-:W-:-:S03]  /*0140*/  UIADD3.X UR5, URZ, UR5, URZ, UP3, !UPT ;  /* 0x000000053f057290 */ /* 0x000fc60009ffe43f */
[----:B------:R1:W-:Y:S02]  /*0150*/  UTMACCTL.PF [UR6] ;  /* 0x00000000060079b9 */ /* 0x0003e40008040000 */
[----:B------:R1:W-:Y:S02]  /*0160*/  UTMACCTL.PF [UR8] ;  /* 0x00000000080079b9 */ /* 0x0003e40008040000 */
[----:B------:R1:W-:Y:S02]  /*0170*/  UTMACCTL.PF [UR10] ;  /* 0x000000000a0079b9 */ /* 0x0003e40008040000 */
[----:B------:R1:W-:Y:S02]  /*0180*/  UTMACCTL.PF [UR4] ;  /* 0x00000000040079b9 */ /* 0x0003e40008040000 */
[----:B-1----:R-:W-:Y:S01]  /*0190*/  NOP ;  /* 0x0000000000007918 */ /* 0x002fe20000000000 */
.L_x_1:
[----:B------:R-:W-:Y:S05]  /*01a0*/  BSYNC B0 ;  /* 0x0000000000007941 */ /* 0x000fea0003800000 */
.L_x_0:
[----:B------:R-:W-:Y:S01]  /*01b0*/  ULDC.64 UR4, c[0x0][0x590] ;  /* 0x0001640000047ab9 */ /* 0x000fe20000000a00 */
[----:B------:R-:W-:Y:S01]  /*01c0*/  LEA.HI R9, R9, R0, RZ, 0x2 ;  /* 0x0000000009097211 */ /* 0x000fe200078f10ff */
[----:B------:R-:W-:Y:S01]  /*01d0*/  ULDC.64 UR54, c[0x0][0x208] ;  /* 0x0000820000367ab9 */ /* 0x000fe20000000a00 */
[----:B------:R-:W-:Y:S01]  /*01e0*/  ISETP.NE.U32.AND P1, PT, RZ, UR4, PT ;  /* 0x00000004ff007c0c */ /* 0x000fe2000bf25070 */
[----:B------:R-:W-:Y:S01]  /*01f0*/  IMAD.MOV.U32 R8, RZ, RZ, R4 ;  /* 0x000000ffff087224 */ /* 0x000fe200078e0004 */
[----:B------:R-:W-:Y:S02]  /*0200*/  LOP3.LUT R9, R9, 0xfffffffc, RZ, 0xc0, !PT ;  /* 0xfffffffc09097812 */ /* 0x000fe400078ec0ff */
[----:B------:R-:W-:Y:S02]  /*0210*/  ISETP.NE.AND.EX P2, PT, RZ, UR5, PT, P1 ;  /* 0x00000005ff007c0c */ /* 0x000fe4000bf45310 */
[----:B------:R-:W-:Y:S01]  /*0220*/  PRMT R2, RZ, 0x7610, R2 ;  /* 0x00007610ff027816 */ /* 0x000fe20000000002 */
[----:B------:R-:W-:-:S02]  /*0230*/  IMAD.IADD R0, R0, 0x1, -R9 ;  /* 0x0000000100007824 */ /* 0x000fc400078e0a09 */
[----:B------:R-:W-:-:S08]  /*0240*/  IMAD.MOV.U32 R9, RZ, RZ, R5 ;  /* 0x000000ffff097224 */ /* 0x000fd000078e0005 */
[----:B------:R-:W-:Y:S05]  /*0250*/  @P2 BRA `(.L_x_2) ;  /* 0x0000000000302947 */ /* 0x000fea0003800000 */
[----:B------:R-:W-:Y:S02]  /*0260*/  ULDC.64 UR6, c[0x0][0x588] ;  /* 0x0001620000067ab9 */ /* 0x000fe40000000a00 */
[----:B------:R-:W-:-:S04]  /*0270*/  ISETP.NE.U32.AND P0, PT, RZ, UR6, PT ;  /* 0x00000006ff007c0c */ /* 0x000fc8000bf05070 */
[----:B------:R-:W-:-:S13]  /*0280*/  ISETP.NE.AND.EX P0, PT, RZ, UR7, PT, P0 ;  /* 0x00000007ff007c0c */ /* 0x000fda000bf05300 */
[----:B------:R-:W-:Y:S05]  /*0290*/  @!P0 BRA `(.L_x_3) ;  /* 0x0000000000108947 */ /* 0x000fea0003800000 */
[----:B------:R-:W2:Y:S02]  /*02a0*/  LDG.E R2, desc[UR54][R8.64] ;  /* 0x0000003608027981 */ /* 0x000ea4000c1e1900 */
[----:B--2---:R-:W-:Y:S01]  /*02b0*/  FSETP.NEU.AND P3, PT, R2, RZ, PT ;  /* 0x000000ff0200720b */ /* 0x004fe20003f6d000 */
[----:B------:R-:W-:Y:S01]  /*02c0*/  IMAD.MOV.U32 R2, RZ, RZ, 0x1 ;  /* 0x00000001ff027424 */ /* 0x000fe200078e00ff */
[----:B------:R-:W-:Y:S11]  /*02d0*/  BRA `(.L_x_2) ;  /* 0x0000000000107947 */ /* 0x000ff60003800000 */
.L_x_3:
[----:B------:R-:W-:Y:S01]  /*02e0*/  ULDC UR6, c[0x0][0x580] ;  /* 0x0001600000067ab9 */ /* 0x000fe20000000800 */
[----:B------:R-:W-:Y:S01]  /*02f0*/  IMAD.MOV.U32 R2, RZ, RZ, 0x1 ;  /* 0x00000001ff027424 */ /* 0x000fe200078e00ff */
[----:B------:R-:W-:Y:S02]  /*0300*/  FSETP.NEU.AND P3, PT, RZ, UR6, PT ;  /* 0x00000006ff007c0b */ /* 0x000fe4000bf6d000 */
[----:B------:R-:W-:-:S11]  /*0310*/  CS2R R8, SRZ ;  /* 0x0000000000087805 */ /* 0x000fd6000001ff00 */
.L_x_2:
[----:B------:R-:W-:Y:S01]  /*0320*/  ISETP.NE.U32.AND P0, PT, R8, RZ, PT ;  /* 0x000000ff0800720c */ /* 0x000fe20003f05070 */
[----:B------:R-:W-:Y:S01]  /*0330*/  IMAD.MOV.U32 R6, RZ, RZ, 0x1 ;  /* 0x00000001ff067424 */ /* 0x000fe200078e00ff */
[----:B------:R-:W-:Y:S02]  /*0340*/  ISETP.NE.AND.EX P1, PT, RZ, UR5, PT, P1 ;  /* 0x00000005ff007c0c */ /* 0x000fe4000bf25310 */
[----:B------:R-:W-:-:S13]  /*0350*/  ISETP.NE.AND.EX P0, PT, R9, RZ, PT, P0 ;  /* 0x000000ff0900720c */ /* 0x000fda0003f05300 */
[----:B------:R-:W-:Y:S05]  /*0360*/  @P0 BRA P1, `(.L_x_4) ;  /* 0x0000000000300947 */ /* 0x000fea0000800000 */
[----:B------:R-:W-:Y:S02]  /*0370*/  ISETP.NE.U32.AND P1, PT, RZ, UR4, PT ;  /* 0x00000004ff007c0c */ /* 0x000fe4000bf25070 */
[----:B------:R-:W-:Y:S02]  /*0380*/  ISETP.NE.U32.AND P0, PT, R8, RZ, PT ;  /* 0x000000ff0800720c */ /* 0x000fe40003f05070 */
[----:B------:R-:W-:Y:S02]  /*0390*/  ISETP.NE.AND.EX P1, PT, RZ, UR5, PT, P1 ;  /* 0x00000005ff007c0c */ /* 0x000fe4000bf25310 */
[----:B------:R-:W-:Y:S02]  /*03a0*/  PRMT R2, R2, 0x9910, RZ ;  /* 0x0000991002027816 */ /* 0x000fe400000000ff */
[----:B------:R-:W-:Y:S02]  /*03b0*/  ISETP.NE.AND.EX P0, PT, R9, RZ, PT, P0 ;  /* 0x000000ff0900720c */ /* 0x000fe40003f05300 */
[----:B------:R-:W-:-:S02]  /*03c0*/  ISETP.NE.AND P4, PT, R2, RZ, PT ;  /* 0x000000ff0200720c */ /* 0x000fc40003f85270 */
[----:B------:R-:W-:Y:S02]  /*03d0*/  SEL R9, RZ, 0xffffffff, P3 ;  /* 0xffffffffff097807 */ /* 0x000fe40001800000 */
[----:B------:R-:W-:-:S04]  /*03e0*/  SEL R2, RZ, 0xffffffff, P0 ;  /* 0xffffffffff027807 */ /* 0x000fc80000000000 */
[----:B------:R-:W-:-:S04]  /*03f0*/  @P1 SEL R9, R2, R9, !P4 ;  /* 0x0000000902091207 */ /* 0x000fc80006000000 */
[----:B------:R-:W-:-:S04]  /*0400*/  LOP3.LUT R9, R9, 0x1, RZ, 0xc0, !PT ;  /* 0x0000000109097812 */ /* 0x000fc800078ec0ff */
[----:B------:R-:W-:-:S04]  /*0410*/  ISETP.NE.U32.AND P0, PT, R9, 0x1, PT ;  /* 0x000000010900780c */ /* 0x000fc80003f05070 */
[----:B------:R-:W-:-:S09]  /*0420*/  SEL R6, RZ, 0x1, !P0 ;  /* 0x00000001ff067807 */ /* 0x000fd20004000000 */
.L_x_4:
[----:B------:R-:W1:Y:S02]  /*0430*/  SHFL.IDX PT, R2, R7, RZ, 0x1f ;  /* 0x00001fff07027589 */ /* 0x000e6400000e0000 */
[----:B-1----:R-:W-:-:S13]  /*0440*/  ISETP.NE.AND P0, PT, R2, RZ, PT ;  /* 0x000000ff0200720c */ /* 0x002fda0003f05270 */
[----:B------:R-:W-:Y:S05]  /*0450*/  @P0 BRA `(.L_x_5) ;  /* 0x0000000000680947 */ /* 0x000fea0003800000 */
[----:B------:R-:W1:Y:S01]  /*0460*/  S2UR UR8, SR_CgaCtaId ;  /* 0x00000000000879c3 */ /* 0x000e620000008800 */
[----:B------:R-:W-:Y:S01]  /*0470*/  UMOV UR4, 0x400 ;  /* 0x0000040000047882 */ /* 0x000fe20000000000 */
[----:B------:R-:W-:Y:S01]  /*0480*/  UMOV UR5, 0x1 ;  /* 0x0000000100057882 */ /* 0x000fe20000000000 */
[----:B------:R-:W-:Y:S01]  /*0490*/  UMOV UR6, 0x100 ;  /* 0x0000010000067882 */ /* 0x000fe20000000000 */
[----:B------:R-:W-:Y:S01]  /*04a0*/  ELECT P0, URZ, PT ;  /* 0x00000000003f782f */ /* 0x000fe20003800000 */
[----:B------:R-:W-:-:S04]  /*04b0*/  UIADD3 UR6, -UR6, 0x100000, URZ ;  /* 0x0010000006067890 */ /* 0x000fc8000fffe13f */
[----:B------:R-:W-:Y:S02]  /*04c0*/  USHF.L.U32 UR7, UR6, 0xb, URZ ;  /* 0x0000000b06077899 */ /* 0x000fe4000800063f */
[----:B------:R-:W-:Y:S02]  /*04d0*/  USHF.L.U32 UR6, UR6, 0x1, URZ ;  /* 0x0000000106067899 */ /* 0x000fe4000800063f */
[----:B-1----:R-:W-:Y:S02]  /*04e0*/  ULEA UR8, UR8, UR4, 0x18 ;  /* 0x0000000408087291 */ /* 0x002fe4000f8ec03f */
[----:B------:R-:W-:-:S04]  /*04f0*/  UIADD3 UR4, -UR5, 0x100000, URZ ;  /* 0x0010000005047890 */ /* 0x000fc8000fffe13f */
[----:B------:R-:W-:Y:S02]  /*0500*/  USHF.L.U32 UR5, UR4, 0xb, URZ ;  /* 0x0000000b04057899 */ /* 0x000fe4000800063f */
[----:B------:R-:W-:Y:S01]  /*0510*/  USHF.L.U32 UR4, UR4, 0x1, URZ ;  /* 0x0000000104047899 */ /* 0x000fe2000800063f */
[----:B------:R-:W1:Y:S11]  /*0520*/  FENCE.VIEW.ASYNC.S ;  /* 0x00000000000073c6 */ /* 0x000e760000000000 */
[----:B-1----:R1:W2:Y:S01]  /*0530*/  SYNCS.EXCH.64 URZ, [UR8], UR4 ;  /* 0x00000004083f75b2 */ /* 0x0022a20008000100 */
[----:B------:R1:W3:Y:S01]  /*0540*/  SYNCS.EXCH.64 URZ, [UR8+0x30], UR6 ;  /* 0x00003006083f75b2 */ /* 0x0002e20008000100 */
[----:B------:R1:W4:Y:S01]  /*0550*/  SYNCS.EXCH.64 URZ, [UR8+0x8], UR4 ;  /* 0x00000804083f75b2 */ /* 0x0003220008000100 */
[----:B------:R1:W1:Y:S01]  /*0560*/  SYNCS.EXCH.64 URZ, [UR8+0x38], UR6 ;  /* 0x00003806083f75b2 */ /* 0x0002620008000100 */
        /* <DEDUP_REMOVED lines=8> */
[----:B------:R-:W-:Y:S01]  /*05f0*/  NOP ;  /* 0x0000000000007918 */ /* 0x000fe20000000000 */
.L_x_5:
[----:B------:R-:W5:Y:S01]  /*0600*/  SHFL.IDX PT, R8, R7, RZ, 0x1f ;  /* 0x00001fff07087589 */ /* 0x000f6200000e0000 */
[----:B------:R-:W1:Y:S01]  /*0610*/  LDC R2, c[0x0][0x904] ;  /* 0x00024100ff027b82 */ /* 0x000e620000000800 */
[----:B------:R-:W-:Y:S01]  /*0620*/  NOP ;  /* 0x0000000000007918 */ /* 0x000fe20000000000 */
[----:B-----5:R-:W-:-:S13]  /*0630*/  ISETP.NE.AND P0, PT, R8, RZ, PT ;  /* 0x000000ff0800720c */ /* 0x020fda0003f05270 */
[----:B------:R-:W-:Y:S05]  /*0640*/  @P0 BRA `(.L_x_6) ;  /* 0x0000000000580947 */ /* 0x000fea0003800000 */
[----:B-1----:R-:W1:Y:S01]  /*0650*/  S2UR UR5, SR_CgaCtaId ;  /* 0x00000000000579c3 */ /* 0x002e620000008800 */
[----:B------:R-:W-:Y:S01]  /*0660*/  UMOV UR4, 0x400 ;  /* 0x0000040000047882 */ /* 0x000fe20000000000 */
[----:B------:R-:W-:Y:S01]  /*0670*/  UMOV UR6, 0x20 ;  /* 0x0000002000067882 */ /* 0x000fe20000000000 */
[----:B------:R-:W-:Y:S01]  /*0680*/  UMOV UR7, 0x100 ;  /* 0x0000010000077882 */ /* 0x000fe20000000000 */
[----:B------:R-:W-:Y:S01]  /*0690*/  ELECT P0, URZ, PT ;  /* 0x00000000003f782f */ /* 0x000fe20003800000 */
[----:B-1----:R-:W-:Y:S02]  /*06a0*/  ULEA UR8, UR5, UR4, 0x18 ;  /* 0x0000000405087291 */ /* 0x002fe4000f8ec03f */
[----:B------:R-:W-:-:S04]  /*06b0*/  UIADD3 UR4, -UR6, 0x100000, URZ ;  /* 0x0010000006047890 */ /* 0x000fc8000fffe13f */
[----:B------:R-:W-:Y:S02]  /*06c0*/  USHF.L.U32 UR5, UR4, 0xb, URZ ;  /* 0x0000000b04057899 */ /* 0x000fe4000800063f */
[----:B------:R-:W-:Y:S02]  /*06d0*/  USHF.L.U32 UR4, UR4, 0x1, URZ ;  /* 0x0000000104047899 */ /* 0x000fe4000800063f */
[----:B------:R-:W-:-:S04]  /*06e0*/  UIADD3 UR6, -UR7, 0x100000, URZ ;  /* 0x0010000007067890 */ /* 0x000fc8000fffe13f */
[----:B------:R-:W-:Y:S02]  /*06f0*/  USHF.L.U32 UR7, UR6, 0xb, URZ ;  /* 0x0000000b06077899 */ /* 0x000fe4000800063f */
[----:B------:R-:W-:Y:S01]  /*0700*/  USHF.L.U32 UR6, UR6, 0x1, URZ ;  /* 0x0000000106067899 */ /* 0x000fe2000800063f */
[----:B------:R-:W1:Y:S03]  /*0710*/  FENCE.VIEW.ASYNC.S ;  /* 0x00000000000073c6 */ /* 0x000e660000000000 */
[----:B-1----:R1:W1:Y:S08]  /*0720*/  SYNCS.EXCH.64 URZ, [UR8+0x60], UR4 ;  /* 0x00006004083f75b2 */ /* 0x0022700008000100 */
        /* <DEDUP_REMOVED lines=8> */
.L_x_6:
[----:B------:R-:W5:Y:S01]  /*07b0*/  SHFL.IDX PT, R7, R7, RZ, 0x1f ;  /* 0x00001fff07077589 */ /* 0x000f6200000e0000 */
[----:B-1----:R-:W-:Y:S02]  /*07c0*/  ISETP.NE.AND P6, PT, R2, 0x1, PT ;  /* 0x000000010200780c */ /* 0x002fe40003fc5270 */
[----:B------:R-:W-:Y:S01]  /*07d0*/  ELECT P0, URZ, PT ;  /* 0x00000000003f782f */ /* 0x000fe20003800000 */
[----:B------:R-:W1:Y:S01]  /*07e0*/  S2UR UR36, SR_CgaCtaId ;  /* 0x00000000002479c3 */ /* 0x000e620000008800 */
[----:B------:R-:W2:Y:S01]  /*07f0*/  S2R R9, SR_CTAID.Y ;  /* 0x0000000000097919 */ /* 0x000ea20000002600 */
[----:B------:R-:W-:Y:S01]  /*0800*/  UMOV UR4, 0x20 ;  /* 0x0000002000047882 */ /* 0x000fe20000000000 */
[----:B------:R-:W-:Y:S01]  /*0810*/  P2R R10, PR, RZ, 0x40 ;  /* 0x00000040ff0a7803 */ /* 0x000fe20000000000 */
[----:B------:R-:W-:Y:S01]  /*0820*/  NOP ;  /* 0x0000000000007918 */ /* 0x000fe20000000000 */
[----:B------:R-:W3:Y:S01]  /*0830*/  S2R R8, SR_CTAID.X ;  /* 0x0000000000087919 */ /* 0x000ee20000002500 */
[----:B------:R-:W-:Y:S01]  /*0840*/  ISETP.NE.AND P3, PT, R0, RZ, PT ;  /* 0x000000ff0000720c */ /* 0x000fe20003f65270 */
[----:B------:R-:W-:Y:S01]  /*0850*/  UMOV UR37, 0x1 ;  /* 0x0000000100257882 */ /* 0x000fe20000000000 */
[----:B------:R-:W-:Y:S01]  /*0860*/  ISETP.NE.AND P4, PT, R12, RZ, PT ;  /* 0x000000ff0c00720c */ /* 0x000fe20003f85270 */
[----:B------:R-:W-:Y:S01]  /*0870*/  BSSY B6, `(.L_x_7) ;  /* 0x00006df000067945 */ /* 0x000fe20003800000 */
[----:B------:R-:W3:Y:S01]  /*0880*/  @P6 LDC R17, c[0x0][0x10] ;  /* 0x00000400ff116b82 */ /* 0x000ee20000000800 */
[----:B------:R-:W-:-:S07]  /*0890*/  @P6 IMAD.MOV.U32 R11, RZ, RZ, RZ ;  /* 0x000000ffff0b6224 */ /* 0x000fce00078e00ff */
[----:B------:R-:W4:Y:S01]  /*08a0*/  @!P6 LDC R13, c[0x0][0xc] ;  /* 0x00000300ff0deb82 */ /* 0x000f220000000800 */
[----:B-----5:R-:W-:Y:S01]  /*08b0*/  ISETP.NE.OR P1, PT, R7, RZ, !P0 ;  /* 0x000000ff0700720c */ /* 0x020fe20004725670 */
[----:B------:R-:W-:Y:S01]  /*08c0*/  @P6 IMAD.MOV.U32 R7, RZ, RZ, RZ ;  /* 0x000000ffff076224 */ /* 0x000fe200078e00ff */
[----:B------:R-:W-:-:S04]  /*08d0*/  ISETP.EQ.OR P0, PT, R0, 0x3, !P3 ;  /* 0x000000030000780c */ /* 0x000fc80005f02670 */
[----:B------:R-:W-:-:S04]  /*08e0*/  ISETP.EQ.AND P0, PT, R12, RZ, P0 ;  /* 0x000000ff0c00720c */ /* 0x000fc80000702270 */
[----:B------:R-:W-:Y:S01]  /*08f0*/  SEL R19, RZ, 0x1, !P0 ;  /* 0x00000001ff137807 */ /* 0x000fe20004000000 */
[----:B--2---:R-:W-:Y:S02]  /*0900*/  @P6 IMAD.MOV.U32 R10, RZ, RZ, R9 ;  /* 0x000000ffff0a6224 */ /* 0x004fe400078e0009 */
[----:B------:R-:W-:Y:S01]  /*0910*/  VOTEU.ALL UP0, P1 ;  /* 0x00000000003f7886 */ /* 0x000fe20000800000 */
[----:B------:R-:W-:Y:S01]  /*0920*/  VOTEU.ALL UP1, P1 ;  /* 0x00000000003f7886 */ /* 0x000fe20000820000 */
[----:B---3--:R-:W-:-:S03]  /*0930*/  @P6 IMAD.WIDE.U32 R16, R8, R17, R10 ;  /* 0x0000001108106225 */ /* 0x008fc600078e000a */
[----:B------:R-:W-:Y:S01]  /*0940*/  @!UP0 UMOV UR6, 0x400 ;  /* 0x0000040000068882 */ /* 0x000fe20000000000 */
[----:B------:R-:W-:-:S04]  /*0950*/  @!UP0 UIADD3 UR4, -UR4, 0x100000, URZ ;  /* 0x0010000004048890 */ /* 0x000fc8000fffe13f */
[----:B------:R-:W-:Y:S02]  /*0960*/  @!UP0 USHF.L.U32 UR5, UR4, 0xb, URZ ;  /* 0x0000000b04058899 */ /* 0x000fe4000800063f */
[----:B------:R-:W-:Y:S01]  /*0970*/  @!UP0 USHF.L.U32 UR4, UR4, 0x1, URZ ;  /* 0x0000000104048899 */ /* 0x000fe2000800063f */
[----:B------:R-:W-:Y:S01]  /*0980*/  @P6 IMAD.IADD R17, R17, 0x1, R7 ;  /* 0x0000000111116824 */ /* 0x000fe200078e0207 */
[----:B-1----:R-:W-:Y:S01]  /*0990*/  @!UP0 ULEA UR8, UR36, UR6, 0x18 ;  /* 0x0000000624088291 */ /* 0x002fe2000f8ec03f */
[----:B------:R-:W-:Y:S01]  /*09a0*/  @!P6 IMAD.MOV.U32 R10, RZ, RZ, R9 ;  /* 0x000000ffff0ae224 */ /* 0x000fe200078e0009 */
[----:B------:R-:W-:Y:S01]  /*09b0*/  VOTEU.ALL UP0, P1 ;  /* 0x00000000003f7886 */ /* 0x000fe20000800000 */
[----:B------:R-:W-:Y:S01]  /*09c0*/  ULDC UR6, c[0x0][0xc] ;  /* 0x0000030000067ab9 */ /* 0x000fe20000000800 */
[----:B------:R-:W-:Y:S01]  /*09d0*/  ULDC UR7, c[0x0][0x10] ;  /* 0x0000040000077ab9 */ /* 0x000fe20000000800 */
[----:B------:R-:W-:Y:S01]  /*09e0*/  VIADD R7, R12, 0xffffffff ;  /* 0xffffffff0c077836 */ /* 0x000fe20000000000 */
[----:B------:R-:W-:Y:S01]  /*09f0*/  ISETP.EQ.AND P1, PT, R0, 0x2, !P4 ;  /* 0x000000020000780c */ /* 0x000fe20006722270 */
[----:B------:R-:W-:-:S03]  /*0a00*/  IMAD.MOV.U32 R9, RZ, RZ, RZ ;  /* 0x000000ffff097224 */ /* 0x000fc600078e00ff */
[----:B------:R-:W-:Y:S01]  /*0a10*/  ISETP.GE.U32.AND P5, PT, R7, 0x2, PT ;  /* 0x000000020700780c */ /* 0x000fe20003fa6070 */
[----:B----4-:R-:W-:Y:S01]  /*0a20*/  @!P6 IMAD.WIDE.U32 R12, R13, R10, R8 ;  /* 0x0000000a0d0ce225 */ /* 0x010fe200078e0008 */
[----:B------:R-:W1:Y:S02]  /*0a30*/  FENCE.VIEW.ASYNC.S ;  /* 0x00000000000073c6 */ /* 0x000e640000000000 */
[----:B-1----:R-:W1:Y:S01]  /*0a40*/  @!UP0 SYNCS.EXCH.64 URZ, [UR8+0xa0], UR4 ;  /* 0x0000a004083f85b2 */ /* 0x002e620008000100 */
[----:B------:R-:W-:Y:S01]  /*0a50*/  SEL R18, RZ, 0x1, !P1 ;  /* 0x00000001ff127807 */ /* 0x000fe20004800000 */
[----:B------:R-:W-:Y:S01]  /*0a60*/  @!P6 IMAD.MOV.U32 R16, RZ, RZ, R12 ;  /* 0x000000ffff10e224 */ /* 0x000fe200078e000c */
[----:B------:R-:W-:Y:S01]  /*0a70*/  SEL R19, R19, 0x2, P5 ;  /* 0x0000000213137807 */ /* 0x000fe20002800000 */
[----:B------:R-:W-:Y:S01]  /*0a80*/  @!P6 IMAD.MOV.U32 R17, RZ, RZ, R13 ;  /* 0x000000ffff11e224 */ /* 0x000fe200078e000d */
[----:B------:R-:W-:Y:S01]  /*0a90*/  SEL R18, R18, 0x2, P5 ;  /* 0x0000000212127807 */ /* 0x000fe20002800000 */
[----:B------:R2:W1:Y:S01]  /*0aa0*/  @!UP1 SYNCS.EXCH.64 URZ, [UR8+0xa8], UR4 ;  /* 0x0000a804083f95b2 */ /* 0x0004620008000100 */
[----:B------:R-:W-:Y:S01]  /*0ab0*/  NOP ;  /* 0x0000000000007918 */ /* 0x000fe20000000000 */
[----:B--2---:R-:W-:-:S03]  /*0ac0*/  UIMAD.WIDE.U32 UR4, UR6, UR7, URZ ;  /* 0x00000007060472a5 */ /* 0x004fc6000f8e003f */
[----:B------:R-:W-:Y:S02]  /*0ad0*/  ULDC UR6, c[0x0][0x14] ;  /* 0x0000050000067ab9 */ /* 0x000fe40000000800 */
[----:B------:R-:W-:Y:S02]  /*0ae0*/  UIMAD.WIDE.U32 UR52, UR4, UR6, URZ ;  /* 0x00000006043472a5 */ /* 0x000fe4000f8e003f */
[----:B------:R-:W-:-:S04]  /*0af0*/  UIMAD UR38, UR5, UR6, URZ ;  /* 0x00000006052672a4 */ /* 0x000fc8000f8e023f */
[----:B------:R-:W-:Y:S01]  /*0b00*/  UIADD3 UR38, UR53, UR38, URZ ;  /* 0x0000002635267290 */ /* 0x000fe2000fffe03f */
[----:B-1----:R-:W-:Y:S06]  /*0b10*/  BAR.SYNC.DEFER_BLOCKING 0x0 ;  /* 0x0000000000007b1d */ /* 0x002fec0000010000 */
[----:B------:R-:W-:Y:S05]  /*0b20*/  @!P4 BRA `(.L_x_8) ;  /* 0x000000400078c947 */ /* 0x000fea0003800000 */
[----:B------:R-:W-:-:S13]  /*0b30*/  ISETP.GT.U32.AND P0, PT, R7, 0x1, PT ;  /* 0x000000010700780c */ /* 0x000fda0003f04070 */
[----:B------:R-:W-:Y:S05]  /*0b40*/  @P0 BRA `(.L_x_9) ;  /* 0x0000006800c40947 */ /* 0x000fea0003800000 */
[----:B------:R-:W-:Y:S01]  /*0b50*/  ULDC.64 UR4, c[0x0][0x8f8] ;  /* 0x00023e0000047ab9 */ /* 0x000fe20000000a00 */
[----:B------:R-:W-:Y:S01]  /*0b60*/  UMOV UR47, 0xffffffff ;  /* 0xffffffff002f7882 */ /* 0x000fe20000000000 */
[----:B------:R-:W-:Y:S01]  /*0b70*/  ISETP.GE.U32.AND P0, PT, R16, UR4, PT ;  /* 0x0000000410007c0c */ /* 0x000fe2000bf06070 */
[----:B------:R-:W-:Y:S01]  /*0b80*/  IMAD.MOV.U32 R22, RZ, RZ, -0x1 ;  /* 0xffffffffff167424 */ /* 0x000fe200078e00ff */
[----:B------:R-:W-:Y:S01]  /*0b90*/  PRMT R88, RZ, 0x7610, R88 ;  /* 0x00007610ff587816 */ /* 0x000fe20000000058 */
[----:B------:R-:W-:Y:S01]  /*0ba0*/  IMAD.MOV.U32 R23, RZ, RZ, -0x1 ;  /* 0xffffffffff177424 */ /* 0x000fe200078e00ff */
[----:B------:R-:W-:Y:S02]  /*0bb0*/  ISETP.GE.U32.AND.EX P0, PT, R17, UR5, PT, P0 ;  /* 0x0000000511007c0c */ /* 0x000fe4000bf06100 */
[----:B------:R-:W-:-:S11]  /*0bc0*/  PRMT R0, RZ, 0x7610, R0 ;  /* 0x00007610ff007816 */ /* 0x000fd60000000000 */
[----:B------:R-:W-:Y:S05]  /*0bd0*/  @P0 BRA `(.L_x_10) ;  /* 0x00000004005c0947 */ /* 0x000fea0003800000 */
[----:B------:R-:W1:Y:S01]  /*0be0*/  LDC.64 R20, c[0x0][0x8d0] ;  /* 0x00023400ff147b82 */ /* 0x000e620000000a00 */
[----:B------:R-:W-:Y:S02]  /*0bf0*/  IMAD.MOV.U32 R4, RZ, RZ, R16 ;  /* 0x000000ffff047224 */ /* 0x000fe400078e0010 */
[----:B------:R-:W-:-:S05]  /*0c00*/  IMAD.MOV.U32 R5, RZ, RZ, R17 ;  /* 0x000000ffff057224 */ /* 0x000fca00078e0011 */
[----:B------:R-:W2:Y:S08]  /*0c10*/  LDC R0, c[0x0][0x8d8] ;  /* 0x00023600ff007b82 */ /* 0x000eb00000000800 */
[----:B------:R-:W3:Y:S01]  /*0c20*/  LDC.64 R22, c[0x0][0x8c8] ;  /* 0x00023200ff167b82 */ /* 0x000ee20000000a00 */
[----:B-1----:R-:W-:-:S04]  /*0c30*/  ISETP.NE.U32.AND P0, PT, R20, RZ, PT ;  /* 0x000000ff1400720c */ /* 0x002fc80003f05070 */
[----:B------:R-:W-:-:S13]  /*0c40*/  ISETP.NE.AND.EX P0, PT, R21, RZ, PT, P0 ;  /* 0x000000ff1500720c */ /* 0x000fda0003f05300 */
[----:B--23--:R-:W-:Y:S05]  /*0c50*/  @!P0 BRA `(.L_x_11) ;  /* 0x0000000000288947 */ /* 0x00cfea0003800000 */
[----:B------:R-:W1:Y:S02]  /*0c60*/  LDC R11, c[0x0][0x8dc] ;  /* 0x00023700ff0b7b82 */ /* 0x000e640000000800 */
[----:B-1----:R-:W-:-:S05]  /*0c70*/  IADD3 R11, P0, R16, R11, RZ ;  /* 0x0000000b100b7210 */ /* 0x002fca0007f1e0ff */
[----:B------:R-:W-:-:S04]  /*0c80*/  IMAD.X R15, RZ, RZ, R17, P0 ;  /* 0x000000ffff0f7224 */ /* 0x000fc800000e0611 */
[----:B------:R-:W-:-:S04]  /*0c90*/  IMAD.WIDE.U32 R4, R15, R20, RZ ;  /* 0x000000140f047225 */ /* 0x000fc800078e00ff */
[----:B------:R-:W-:-:S04]  /*0ca0*/  IMAD.WIDE.U32 R6, P0, R11, R21, R4 ;  /* 0x000000150b067225 */ /* 0x000fc80007800004 */
[----:B------:R-:W-:-:S04]  /*0cb0*/  IMAD.WIDE.U32 R4, R11, R20, RZ ;  /* 0x000000140b047225 */ /* 0x000fc800078e00ff */
[----:B------:R-:W-:Y:S01]  /*0cc0*/  IMAD.X R13, RZ, RZ, RZ, P0 ;  /* 0x000000ffff0d7224 */ /* 0x000fe200000e06ff */
[----:B------:R-:W-:Y:S01]  /*0cd0*/  IADD3 RZ, P0, R5, R6, RZ ;  /* 0x0000000605ff7210 */ /* 0x000fe20007f1e0ff */
[----:B------:R-:W-:-:S04]  /*0ce0*/  IMAD.MOV.U32 R12, RZ, RZ, R7 ;  /* 0x000000ffff0c7224 */ /* 0x000fc800078e0007 */
[----:B------:R-:W-:-:S08]  /*0cf0*/  IMAD.WIDE.U32.X R4, R15, R21, R12, P0 ;  /* 0x000000150f047225 */ /* 0x000fd000000e040c */
.L_x_11:
[-CC-:B------:R-:W-:Y:S01]  /*0d00*/  SHF.R.U64 R27, R4, R0.reuse, R5.reuse ;  /* 0x00000000041b7219 */ /* 0x180fe20000001205 */
[----:B------:R-:W1:Y:S01]  /*0d10*/  LDC.64 R24, c[0x0][0x8e8] ;  /* 0x00023a00ff187b82 */ /* 0x000e620000000a00 */
[----:B------:R-:W-:Y:S01]  /*0d20*/  SHF.R.U32.HI R0, RZ, R0, R5 ;  /* 0x00000000ff007219 */ /* 0x000fe20000011605 */
[----:B------:R-:W-:Y:S01]  /*0d30*/  ULDC UR4, c[0x0][0x150] ;  /* 0x0000540000047ab9 */ /* 0x000fe20000000800 */
[----:B------:R-:W-:Y:S01]  /*0d40*/  IADD3 R7, P0, RZ, -R27, RZ ;  /* 0x8000001bff077210 */ /* 0x000fe20007f1e0ff */
[----:B------:R-:W-:-:S04]  /*0d50*/  IMAD.MOV.U32 R11, RZ, RZ, -0x1 ;  /* 0xffffffffff0b7424 */ /* 0x000fc800078e00ff */
[----:B------:R-:W-:Y:S01]  /*0d60*/  IMAD.X R5, RZ, RZ, ~R0, P0 ;  /* 0x000000ffff057224 */ /* 0x000fe200000e0e00 */
[----:B------:R-:W2:Y:S03]  /*0d70*/  LDC R6, c[0x0][0x8c0] ;  /* 0x00023000ff067b82 */ /* 0x000ea60000000800 */
[-C--:B------:R-:W-:Y:S02]  /*0d80*/  IMAD R0, R5, R22.reuse, RZ ;  /* 0x0000001605007224 */ /* 0x080fe400078e02ff */
[----:B------:R-:W-:-:S03]  /*0d90*/  IMAD.WIDE.U32 R4, R7, R22, R16 ;  /* 0x0000001607047225 */ /* 0x000fc600078e0010 */
[----:B------:R-:W3:Y:S01]  /*0da0*/  LDC R12, c[0x0][0x8b0] ;  /* 0x00022c00ff0c7b82 */ /* 0x000ee20000000800 */
[----:B------:R-:W-:Y:S01]  /*0db0*/  IMAD R7, R7, R23, R0 ;  /* 0x0000001707077224 */ /* 0x000fe200078e0200 */
[----:B------:R-:W-:-:S03]  /*0dc0*/  I2FP.F32.U32 R0, R8 ;  /* 0x0000000800007245 */ /* 0x000fc60000201000 */
[----:B------:R-:W-:Y:S02]  /*0dd0*/  IMAD.IADD R7, R5, 0x1, R7 ;  /* 0x0000000105077824 */ /* 0x000fe400078e0207 */
[----:B------:R-:W-:Y:S01]  /*0de0*/  FMUL R0, R0, UR4 ;  /* 0x0000000400007c20 */ /* 0x000fe20008400000 */
[----:B------:R-:W4:Y:S01]  /*0df0*/  LDC R5, c[0x0][0x144] ;  /* 0x00005100ff057b82 */ /* 0x000f220000000800 */
[----:B-1----:R-:W-:Y:S01]  /*0e00*/  ISETP.NE.U32.AND P0, PT, R24, RZ, PT ;  /* 0x000000ff1800720c */ /* 0x002fe20003f05070 */
[----:B------:R-:W-:-:S03]  /*0e10*/  ULDC UR4, c[0x0][0x154] ;  /* 0x0000550000047ab9 */ /* 0x000fc60000000800 */
[----:B------:R-:W1:Y:S01]  /*0e20*/  F2I.U32.TRUNC.NTZ R0, R0 ;  /* 0x0000000000007305 */ /* 0x000e62000020f000 */
[----:B------:R-:W-:Y:S02]  /*0e30*/  ISETP.NE.AND.EX P0, PT, R25, RZ, PT, P0 ;  /* 0x000000ff1900720c */ /* 0x000fe40003f05300 */
[----:B------:R-:W4:Y:S01]  /*0e40*/  LDC R13, c[0x0][0x148] ;  /* 0x00005200ff0d7b82 */ /* 0x000f220000000800 */
[--C-:B--2---:R-:W-:Y:S02]  /*0e50*/  SHF.R.U64 R14, R4, R6, R7.reuse ;  /* 0x00000006040e7219 */ /* 0x104fe40000001207 */
[----:B------:R-:W-:Y:S02]  /*0e60*/  I2FP.F32.U32 R4, R10 ;  /* 0x0000000a00047245 */ /* 0x000fe40000201000 */
[----:B------:R-:W-:-:S03]  /*0e70*/  SHF.R.U32.HI R7, RZ, R6, R7 ;  /* 0x00000006ff077219 */ /* 0x000fc60000011607 */
[----:B------:R-:W2:Y:S01]  /*0e80*/  LDC R21, c[0x0][0x8a8] ;  /* 0x00022a00ff157b82 */ /* 0x000ea20000000800 */
[-CC-:B---3--:R-:W-:Y:S01]  /*0e90*/  SHF.R.U64 R26, R14, R12.reuse, R7.reuse ;  /* 0x0000000c0e1a7219 */ /* 0x188fe20000001207 */
[----:B------:R-:W-:Y:S01]  /*0ea0*/  FMUL R4, R4, UR4 ;  /* 0x0000000404047c20 */ /* 0x000fe20008400000 */
[----:B------:R-:W-:Y:S01]  /*0eb0*/  SHF.R.U32.HI R6, RZ, R12, R7 ;  /* 0x0000000cff067219 */ /* 0x000fe20000011607 */
[----:B------:R-:W-:Y:S01]  /*0ec0*/  ULDC UR4, c[0x0][0x900] ;  /* 0x0002400000047ab9 */ /* 0x000fe20000000800 */
[----:B-1----:R-:W-:Y:S01]  /*0ed0*/  IMAD.MOV R0, RZ, RZ, -R0 ;  /* 0x000000ffff007224 */ /* 0x002fe200078e0a00 */
[----:B------:R-:W-:Y:S01]  /*0ee0*/  SHF.L.U32 R11, R11, UR4, RZ ;  /* 0x000000040b0b7c19 */ /* 0x000fe200080006ff */
[----:B------:R1:W3:Y:S01]  /*0ef0*/  F2I.U32.TRUNC.NTZ R12, R4 ;  /* 0x00000004000c7305 */ /* 0x0002e2000020f000 */
[----:B------:R-:W2:Y:S01]  /*0f00*/  LDC R20, c[0x0][0x8f0] ;  /* 0x00023c00ff147b82 */ /* 0x000ea20000000800 */
[----:B------:R-:W-:Y:S01]  /*0f10*/  SHF.R.U64 R28, R26, UR4, R6 ;  /* 0x000000041a1c7c19 */ /* 0x000fe20008001206 */
[----:B----4-:R-:W-:Y:S01]  /*0f20*/  IMAD R0, R5, R0, R8 ;  /* 0x0000000005007224 */ /* 0x010fe200078e0208 */
[----:B------:R-:W-:-:S05]  /*0f30*/  SHF.R.U32.HI R6, RZ, UR4, R6 ;  /* 0x00000004ff067c19 */ /* 0x000fca0008011606 */
[----:B------:R-:W4:Y:S01]  /*0f40*/  LDC R23, c[0x0][0x8e0] ;  /* 0x00023800ff177b82 */ /* 0x000f220000000800 */
[----:B-1----:R-:W-:Y:S02]  /*0f50*/  IMAD.MOV.U32 R4, RZ, RZ, R28 ;  /* 0x000000ffff047224 */ /* 0x002fe400078e001c */
[----:B------:R-:W-:-:S05]  /*0f60*/  IMAD.MOV.U32 R5, RZ, RZ, R6 ;  /* 0x000000ffff057224 */ /* 0x000fca00078e0006 */
[----:B------:R-:W1:Y:S01]  /*0f70*/  LDC R22, c[0x0][0x8b8] ;  /* 0x00022e00ff167b82 */ /* 0x000e620000000800 */
[----:B---3--:R-:W-:Y:S05]  /*0f80*/  @!P0 BRA `(.L_x_12) ;  /* 0x0000000000288947 */ /* 0x008fea0003800000 */
[----:B------:R-:W3:Y:S02]  /*0f90*/  LDC R9, c[0x0][0x8f4] ;  /* 0x00023d00ff097b82 */ /* 0x000ee40000000800 */
[----:B---3--:R-:W-:-:S05]  /*0fa0*/  IADD3 R9, P0, R28, R9, RZ ;  /* 0x000000091c097210 */ /* 0x008fca0007f1e0ff */
        /* <DEDUP_REMOVED lines=8> */
.L_x_12:
[----:B------:R-:W-:Y:S01]  /*1030*/  LOP3.LUT R11, RZ, R11, RZ, 0x33, !PT ;  /* 0x0000000bff0b7212 */ /* 0x000fe200078e33ff */
[----:B------:R-:W-:Y:S01]  /*1040*/  USHF.L.U32 UR4, UR37, UR4, URZ ;  /* 0x0000000425047299 */ /* 0x000fe2000800063f */
[----:B--2---:R-:W-:Y:S01]  /*1050*/  SHF.R.U64 R4, R4, R20, R5 ;  /* 0x0000001404047219 */ /* 0x004fe20000001205 */
[----:B------:R-:W-:Y:S01]  /*1060*/  VIADD R5, R21, 0xffffffff ;  /* 0xffffffff15057836 */ /* 0x000fe20000000000 */
[----:B------:R-:W-:Y:S01]  /*1070*/  LOP3.LUT R11, R26, R11, RZ, 0xc0, !PT ;  /* 0x0000000b1a0b7212 */ /* 0x000fe200078ec0ff */
[----:B------:R-:W-:Y:S01]  /*1080*/  IMAD.MOV R12, RZ, RZ, -R12 ;  /* 0x000000ffff0c7224 */ /* 0x000fe200078e0a0c */
[----:B------:R-:W-:Y:S01]  /*1090*/  R2UR UR47, R27 ;  /* 0x000000001b2f72ca */ /* 0x000fe200000e0000 */
[----:B------:R-:W-:Y:S01]  /*10a0*/  IMAD.MOV R6, RZ, RZ, -R4 ;  /* 0x000000ffff067224 */ /* 0x000fe200078e0a04 */
[----:B------:R-:W-:Y:S01]  /*10b0*/  LOP3.LUT R5, R14, R5, RZ, 0xc0, !PT ;  /* 0x000000050e057212 */ /* 0x000fe200078ec0ff */
[----:B------:R-:W-:Y:S02]  /*10c0*/  IMAD R11, R4, UR4, R11 ;  /* 0x00000004040b7c24 */ /* 0x000fe4000f8e020b */
[----:B------:R-:W-:-:S02]  /*10d0*/  @P6 IMAD R0, R13, R12, R10 ;  /* 0x0000000c0d006224 */ /* 0x000fc400078e020a */
[----:B----4-:R-:W-:Y:S02]  /*10e0*/  IMAD R4, R6, R23, R28 ;  /* 0x0000001706047224 */ /* 0x010fe400078e021c */
[----:B-1----:R-:W-:Y:S02]  /*10f0*/  IMAD R0, R11, R22, R0 ;  /* 0x000000160b007224 */ /* 0x002fe400078e0200 */
[----:B------:R-:W-:Y:S02]  /*1100*/  IMAD R5, R4, R21, R5 ;  /* 0x0000001504057224 */ /* 0x000fe400078e0205 */
[----:B------:R-:W-:-:S03]  /*1110*/  IMAD.MOV.U32 R4, RZ, RZ, 0x1 ;  /* 0x00000001ff047424 */ /* 0x000fc600078e00ff */
[----:B------:R-:W-:Y:S02]  /*1120*/  SEL R23, R5, R0, !P6 ;  /* 0x0000000005177207 */ /* 0x000fe40007000000 */
[----:B------:R-:W-:Y:S02]  /*1130*/  SEL R22, R0, R5, !P6 ;  /* 0x0000000500167207 */ /* 0x000fe40007000000 */
[----:B------:R-:W-:-:S07]  /*1140*/  PRMT R0, R4, 0x7610, R0 ;  /* 0x0000761004007816 */ /* 0x000fce0000000000 */
.L_x_10:
[----:B------:R-:W-:-:S08]  /*1150*/  NOP ;  /* 0x0000000000007918 */ /* 0x000fd00000000000 */
[----:B------:R-:W1:Y:S02]  /*1160*/  USETMAXREG.TRY_ALLOC.CTAPOOL UP0, 0xe8 ;  /* 0x000000e8000079c8 */ /* 0x000e640008000600 */
[----:B-1----:R-:W-:-:S13]  /*1170*/  PLOP3.LUT P0, PT, PT, PT, UP0, 0x80, 0x0 ;  /* 0x000000000000781c */ /* 0x002fda0003f0f008 */
[----:B------:R-:W-:Y:S05]  /*1180*/  @!P0 BRA `(.L_x_10) ;  /* 0xfffffffc00f08947 */ /* 0x000fea000383ffff */
[----:B------:R-:W-:Y:S02]  /*1190*/  ULDC.64 UR4, c[0x0][0x590] ;  /* 0x0001640000047ab9 */ /* 0x000fe40000000a00 */
[----:B------:R-:W-:Y:S02]  /*11a0*/  IMAD.U32 R103, RZ, RZ, UR4 ;  /* 0x00000004ff677e24 */ /* 0x000fe4000f8e00ff */
[----:B------:R-:W-:-:S03]  /*11b0*/  IMAD.U32 R105, RZ, RZ, UR5 ;  /* 0x00000005ff697e24 */ /* 0x000fc6000f8e00ff */
[----:B------:R-:W-:-:S04]  /*11c0*/  ISETP.NE.U32.AND P1, PT, R103, RZ, PT ;  /* 0x000000ff6700720c */ /* 0x000fc80003f25070 */
[----:B------:R-:W-:-:S13]  /*11d0*/  ISETP.NE.AND.EX P0, PT, R105, RZ, PT, P1 ;  /* 0x000000ff6900720c */ /* 0x000fda0003f05310 */
[----:B------:R-:W-:Y:S05]  /*11e0*/  @P0 BRA `(.L_x_13) ;  /* 0x00000000002c0947 */ /* 0x000fea0003800000 */
[----:B------:R-:W-:Y:S02]  /*11f0*/  ULDC.64 UR4, c[0x0][0x588] ;  /* 0x0001620000047ab9 */ /* 0x000fe40000000a00 */
[----:B------:R-:W-:-:S04]  /*1200*/  ISETP.NE.U32.AND P0, PT, RZ, UR4, PT ;  /* 0x00000004ff007c0c */ /* 0x000fc8000bf05070 */
[----:B------:R-:W-:-:S13]  /*1210*/  ISETP.NE.AND.EX P0, PT, RZ, UR5, PT, P0 ;  /* 0x00000005ff007c0c */ /* 0x000fda000bf05300 */
[----:B------:R-:W-:Y:S05]  /*1220*/  @!P0 BRA `(.L_x_14) ;  /* 0x0000000000108947 */ /* 0x000fea0003800000 */
[----:B------:R-:W1:Y:S02]  /*1230*/  LDC.64 R4, c[0x0][0x588] ;  /* 0x00016200ff047b82 */ /* 0x000e640000000a00 */
[----:B-1----:R1:W5:Y:S01]  /*1240*/  LDG.E R89, desc[UR54][R4.64] ;  /* 0x0000003604597981 */ /* 0x002362000c1e1900 */
[----:B------:R-:W-:Y:S01]  /*1250*/  IMAD.MOV.U32 R88, RZ, RZ, 0x1 ;  /* 0x00000001ff587424 */ /* 0x000fe200078e00ff */
[----:B------:R-:W-:Y:S06]  /*1260*/  BRA `(.L_x_13) ;  /* 0x00000000000c7947 */ /* 0x000fec0003800000 */
.L_x_14:
[----:B------:R-:W-:Y:S01]  /*1270*/  ULDC UR4, c[0x0][0x580] ;  /* 0x0001600000047ab9 */ /* 0x000fe20000000800 */
[----:B------:R-:W-:Y:S02]  /*1280*/  IMAD.MOV.U32 R88, RZ, RZ, 0x1 ;  /* 0x00000001ff587424 */ /* 0x000fe400078e00ff */
[----:B------:R-:W-:-:S07]  /*1290*/  IMAD.U32 R89, RZ, RZ, UR4 ;  /* 0x00000004ff597e24 */ /* 0x000fce000f8e00ff */
.L_x_13:
[----:B------:R-:W-:Y:S02]  /*12a0*/  ULDC.64 UR4, c[0x0][0x5b0] ;  /* 0x00016c0000047ab9 */ /* 0x000fe40000000a00 */
[----:B------:R-:W-:-:S04]  /*12b0*/  ISETP.NE.U32.AND P0, PT, RZ, UR4, PT ;  /* 0x00000004ff007c0c */ /* 0x000fc8000bf05070 */
[----:B------:R-:W-:-:S13]  /*12c0*/  ISETP.NE.AND.EX P0, PT, RZ, UR5, PT, P0 ;  /* 0x00000005ff007c0c */ /* 0x000fda000bf05300 */
[----:B------:R-:W-:Y:S05]  /*12d0*/  @P0 BRA `(.L_x_15) ;  /* 0x0000000000240947 */ /* 0x000fea0003800000 */
[----:B------:R-:W-:Y:S02]  /*12e0*/  ULDC.64 UR4, c[0x0][0x5a8] ;  /* 0x00016a0000047ab9 */ /* 0x000fe40000000a00 */
[----:B------:R-:W-:-:S04]  /*12f0*/  ISETP.NE.U32.AND P0, PT, RZ, UR4, PT ;  /* 0x00000004ff007c0c */ /* 0x000fc8000bf05070 */
[----:B------:R-:W-:-:S13]  /*1300*/  ISETP.NE.AND.EX P0, PT, RZ, UR5, PT, P0 ;  /* 0x00000005ff007c0c */ /* 0x000fda000bf05300 */
[----:B------:R-:W-:Y:S05]  /*1310*/  @!P0 BRA `(.L_x_16) ;  /* 0x00000000000c8947 */ /* 0x000fea0003800000 */
[----:B------:R-:W2:Y:S02]  /*1320*/  LDC.64 R90, c[0x0][0x5a8] ;  /* 0x00016a00ff5a7b82 */ /* 0x000ea40000000a00 */
[----:B--2---:R2:W5:Y:S01]  /*1330*/  LDG.E R90, desc[UR54][R90.64] ;  /* 0x000000365a5a7981 */ /* 0x004562000c1e1900 */
[----:B------:R-:W-:Y:S05]  /*1340*/  BRA `(.L_x_15) ;  /* 0x0000000000087947 */ /* 0x000fea0003800000 */
.L_x_16:
[----:B------:R-:W-:Y:S02]  /*1350*/  ULDC UR4, c[0x0][0x5a0] ;  /* 0x0001680000047ab9 */ /* 0x000fe40000000800 */
[----:B------:R-:W-:-:S07]  /*1360*/  IMAD.U32 R90, RZ, RZ, UR4 ;  /* 0x00000004ff5a7e24 */ /* 0x000fce000f8e00ff */
.L_x_15:
[----:B------:R-:W-:Y:S01]  /*1370*/  LOP3.LUT P2, RZ, R0, 0xff, RZ, 0xc0, !PT ;  /* 0x000000ff00ff7812 */ /* 0x000fe2000784c0ff */
[----:B------:R-:W-:Y:S01]  /*1380*/  UMOV UR39, URZ ;  /* 0x0000003f00277c82 */ /* 0x000fe20008000000 */
[----:B------:R-:W-:-:S11]  /*1390*/  PLOP3.LUT P0, PT, PT, PT, PT, 0x80, 0x0 ;  /* 0x000000000000781c */ /* 0x000fd60003f0f070 */
[----:B------:R-:W-:Y:S05]  /*13a0*/  @!P2 BRA `(.L_x_17) ;  /* 0x0000003400c0a947 */ /* 0x000fea0003800000 */
[----:B------:R-:W3:Y:S01]  /*13b0*/  LDC R92, c[0x0][0x900] ;  /* 0x00024000ff5c7b82 */ /* 0x000ee20000000800 */
[C---:B------:R-:W-:Y:S01]  /*13c0*/  IMAD.SHL.U32 R0, R3.reuse, 0x20, RZ ;  /* 0x0000002003007824 */ /* 0x040fe200078e00ff */
[----:B------:R-:W-:Y:S01]  /*13d0*/  ULDC UR4, c[0x0][0x28c] ;  /* 0x0000a30000047ab9 */ /* 0x000fe20000000800 */
[----:B-1----:R-:W-:Y:S01]  /*13e0*/  SHF.R.U32.HI R5, RZ, 0x1, R3 ;  /* 0x00000001ff057819 */ /* 0x002fe20000011603 */
[----:B------:R-:W-:Y:S01]  /*13f0*/  UIADD3 UR4, UR4, 0x3f, URZ ;  /* 0x0000003f04047890 */ /* 0x000fe2000fffe03f */
[C---:B------:R-:W-:Y:S01]  /*1400*/  IMAD.SHL.U32 R6, R3.reuse, 0x10, RZ ;  /* 0x0000001003067824 */ /* 0x040fe200078e00ff */
[----:B------:R-:W-:Y:S01]  /*1410*/  LOP3.LUT R4, R0, 0xc0, RZ, 0xc0, !PT ;  /* 0x000000c000047812 */ /* 0x000fe200078ec0ff */
[----:B------:R-:W-:Y:S01]  /*1420*/  IMAD.MOV.U32 R9, RZ, RZ, 0x1 ;  /* 0x00000001ff097424 */ /* 0x000fe200078e00ff */
[----:B------:R-:W-:Y:S01]  /*1430*/  USHF.R.S32.HI UR5, URZ, 0x1f, UR4 ;  /* 0x0000001f3f057899 */ /* 0x000fe20008011404 */
[C---:B------:R-:W-:Y:S01]  /*1440*/  LOP3.LUT P0, RZ, R3.reuse, 0x4, RZ, 0xc0, !PT ;  /* 0x0000000403ff7812 */ /* 0x040fe2000780c0ff */
[----:B------:R-:W-:Y:S01]  /*1450*/  IMAD.MOV.U32 R95, RZ, RZ, 0x10 ;  /* 0x00000010ff5f7424 */ /* 0x000fe200078e00ff */
[----:B------:R-:W-:Y:S01]  /*1460*/  LOP3.LUT R4, R4, 0x8, R5, 0xf8, !PT ;  /* 0x0000000804047812 */ /* 0x000fe200078ef805 */
[C---:B------:R-:W-:Y:S01]  /*1470*/  IMAD.SHL.U32 R5, R3.reuse, 0x4, RZ ;  /* 0x0000000403057824 */ /* 0x040fe200078e00ff */
[----:B------:R-:W-:Y:S01]  /*1480*/  ULEA.HI UR5, UR5, UR4, URZ, 0x6 ;  /* 0x0000000405057291 */ /* 0x000fe2000f8f303f */
[----:B------:R-:W-:Y:S01]  /*1490*/  LOP3.LUT R7, R6, 0xe00, RZ, 0xc0, !PT ;  /* 0x00000e0006077812 */ /* 0x000fe200078ec0ff */
[----:B------:R-:W-:Y:S01]  /*14a0*/  IMAD.MOV.U32 R93, RZ, RZ, 0x1 ;  /* 0x00000001ff5d7424 */ /* 0x000fe200078e00ff */
[----:B------:R-:W-:Y:S01]  /*14b0*/  LOP3.LUT R3, R3, 0xff, RZ, 0xc0, !PT ;  /* 0x000000ff03037812 */ /* 0x000fe200078ec0ff */
[----:B------:R-:W-:Y:S01]  /*14c0*/  USHF.R.S32.HI UR43, URZ, 0x6, UR5 ;  /* 0x000000063f2b7899 */ /* 0x000fe20008011405 */
[----:B------:R-:W-:Y:S01]  /*14d0*/  LOP3.LUT R4, R4, 0x18, R5, 0x78, !PT ;  /* 0x0000001804047812 */ /* 0x000fe200078e7805 */
[----:B------:R-:W-:Y:S01]  /*14e0*/  IMAD.MOV.U32 R5, RZ, RZ, -0x1 ;  /* 0xffffffffff057424 */ /* 0x000fe200078e00ff */
[--C-:B------:R-:W-:Y:S01]  /*14f0*/  LOP3.LUT R7, R7, 0x20, R0.reuse, 0xf8, !PT ;  /* 0x0000002007077812 */ /* 0x100fe200078ef800 */
[----:B------:R-:W-:Y:S01]  /*1500*/  UISETP.LT.AND UP0, UPT, UR43, 0x1, UPT ;  /* 0x000000012b00788c */ /* 0x000fe2000bf01270 */
[----:B------:R-:W-:Y:S01]  /*1510*/  LOP3.LUT R97, R19, 0x1, RZ, 0xfc, !PT ;  /* 0x0000000113617812 */ /* 0x000fe200078efcff */
[----:B------:R-:W-:Y:S01]  /*1520*/  VIADD R94, R3, 0x1f ;  /* 0x0000001f035e7836 */ /* 0x000fe20000000000 */
[----:B------:R-:W-:Y:S01]  /*1530*/  LOP3.LUT R7, R7, 0x100, R0, 0xf8, !PT ;  /* 0x0000010007077812 */ /* 0x000fe200078ef800 */
[----:B------:R-:W-:Y:S01]  /*1540*/  USEL UR48, UR43, 0x1, UP0 ;  /* 0x000000012b307887 */ /* 0x000fe20008000000 */
[----:B---3--:R-:W-:Y:S01]  /*1550*/  SHF.L.U32 R5, R5, R92, RZ ;  /* 0x0000005c05057219 */ /* 0x008fe200000006ff */
[----:B------:R-:W-:Y:S01]  /*1560*/  ULDC.64 UR56, c[0x0][0x198] ;  /* 0x0000660000387ab9 */ /* 0x000fe20000000a00 */
[----:B--2---:R-:W-:Y:S01]  /*1570*/  LOP3.LUT R91, R7, R4, RZ, 0xfc, !PT ;  /* 0x00000004075b7212 */ /* 0x004fe200078efcff */
[----:B------:R-:W-:Y:S01]  /*1580*/  UMOV UR40, URZ ;  /* 0x0000003f00287c82 */ /* 0x000fe20008000000 */
[----:B------:R-:W-:Y:S01]  /*1590*/  SHF.L.U32 R92, R9, R92, RZ ;  /* 0x0000005c095c7219 */ /* 0x000fe200000006ff */
[----:B------:R-:W-:Y:S01]  /*15a0*/  UMOV UR41, URZ ;  /* 0x0000003f00297c82 */ /* 0x000fe20008000000 */
[----:B------:R-:W-:Y:S01]  /*15b0*/  LOP3.LUT R99, R18, 0x1, RZ, 0xfc, !PT ;  /* 0x0000000112637812 */ /* 0x000fe200078efcff */
[----:B------:R-:W-:Y:S01]  /*15c0*/  UIADD3 UR48, UR43, -UR48, URZ ;  /* 0x800000302b307290 */ /* 0x000fe2000fffe03f */
[----:B------:R-:W-:Y:S01]  /*15d0*/  SHF.R.U32.HI R101, RZ, 0x7, R3 ;  /* 0x00000007ff657819 */ /* 0x000fe20000011603 */
[----:B------:R-:W-:Y:S01]  /*15e0*/  UMOV UR42, URZ ;  /* 0x0000003f002a7c82 */ /* 0x000fe20008000000 */
[----:B------:R-:W-:Y:S01]  /*15f0*/  SEL R95, R95, 0xfffffff0, !P0 ;  /* 0xfffffff05f5f7807 */ /* 0x000fe20004000000 */
[----:B------:R-:W-:Y:S01]  /*1600*/  UMOV UR39, URZ ;  /* 0x0000003f00277c82 */ /* 0x000fe20008000000 */
[----:B------:R-:W-:-:S07]  /*1610*/  LOP3.LUT R96, RZ, R5, RZ, 0x33, !PT ;  /* 0x00000005ff607212 */ /* 0x000fce00078e33ff */
.L_x_92:
[----:B-1----:R-:W1:Y:S01]  /*1620*/  SHFL.IDX PT, R0, R101, RZ, 0x1f ;  /* 0x00001fff65007589 */ /* 0x002e6200000e0000 */
[----:B------:R-:W2:Y:S01]  /*1630*/  S2UR UR49, SR_CgaCtaId ;  /* 0x00000000003179c3 */ /* 0x000ea20000008800 */
[----:B------:R-:W-:Y:S01]  /*1640*/  UMOV UR50, 0x400 ;  /* 0x0000040000327882 */ /* 0x000fe20000000000 */
[----:B-1----:R-:W-:Y:S01]  /*1650*/  R2UR UR4, R0 ;  /* 0x00000000000472ca */ /* 0x002fe200000e0000 */
[----:B--2---:R-:W-:-:S12]  /*1660*/  ULEA UR50, UR49, UR50, 0x18 ;  /* 0x0000003231327291 */ /* 0x004fd8000f8ec03f */
[----:B------:R-:W-:-:S04]  /*1670*/  ULEA.HI UR5, UR4, UR4, URZ, 0x1 ;  /* 0x0000000404057291 */ /* 0x000fc8000f8f083f */
[----:B------:R-:W-:-:S04]  /*1680*/  ULOP3.LUT UR5, UR5, 0x7fffe, URZ, 0xc0, !UPT ;  /* 0x0007fffe05057892 */ /* 0x000fc8000f8ec03f */
[----:B------:R-:W-:-:S03]  /*1690*/  UIADD3 UR5, UR4, -UR5, URZ ;  /* 0x8000000504057290 */ /* 0x000fc6000fffe03f */
[----:B------:R-:W-:Y:S01]  /*16a0*/  ULDC UR4, c[0x0][0x28c] ;  /* 0x0000a30000047ab9 */ /* 0x000fe20000000800 */
[----:B------:R-:W-:Y:S01]  /*16b0*/  ULEA UR5, UR5, UR50, 0xd ;  /* 0x0000003205057291 */ /* 0x000fe2000f8e683f */
[----:B------:R-:W-:-:S03]  /*16c0*/  ISETP.LT.AND P0, PT, RZ, UR4, PT ;  /* 0x00000004ff007c0c */ /* 0x000fc6000bf01270 */
[----:B------:R-:W-:-:S04]  /*16d0*/  UIADD3 UR5, UR5, 0x8400, URZ ;  /* 0x0000840005057890 */ /* 0x000fc8000fffe03f */
[----:B------:R-:W-:-:S04]  /*16e0*/  USHF.R.U32.HI UR5, URZ, 0x4, UR5 ;  /* 0x000000043f057899 */ /* 0x000fc80008011605 */
[----:B------:R-:W-:-:S04]  /*16f0*/  ULOP3.LUT UR5, UR5, 0x3fff, URZ, 0xc0, !UPT ;  /* 0x00003fff05057892 */ /* 0x000fc8000f8ec03f */
[----:B------:R-:W-:Y:S01]  /*1700*/  ULOP3.LUT UR44, UR5, 0x10000, URZ, 0xfc, !UPT ;  /* 0x00010000052c7892 */ /* 0x000fe2000f8efc3f */
[----:B------:R-:W-:Y:S11]  /*1710*/  @P0 BRA `(.L_x_18) ;  /* 0x0000000000400947 */ /* 0x000ff60003800000 */
[----:B------:R-:W-:Y:S01]  /*1720*/  MOV R0, 0x0 ;  /* 0x0000000000007802 */ /* 0x000fe20000000f00 */
[----:B------:R-:W-:Y:S01]  /*1730*/  ULDC.64 UR4, c[0x4][0x70] ;  /* 0x01001c0000047ab9 */ /* 0x000fe20000000a00 */
[----:B------:R-:W-:Y:S01]  /*1740*/  ULDC.64 UR6, c[0x4][0x8] ;  /* 0x0100020000067ab9 */ /* 0x000fe20000000a00 */
[----:B------:R-:W-:Y:S01]  /*1750*/  IMAD.U32 R4, RZ, RZ, UR4 ;  /* 0x00000004ff047e24 */ /* 0x000fe2000f8e00ff */
[----:B------:R1:W2:Y:S01]  /*1760*/  LDC.64 R14, c[0x4][R0] ;  /* 0x01000000000e7b82 */ /* 0x0002a20000000a00 */
[----:B------:R-:W-:Y:S01]  /*1770*/  IMAD.U32 R5, RZ, RZ, UR5 ;  /* 0x00000005ff057e24 */ /* 0x000fe2000f8e00ff */
[----:B------:R-:W-:Y:S01]  /*1780*/  ULDC.64 UR4, c[0x4][0x78] ;  /* 0x01001e0000047ab9 */ /* 0x000fe20000000a00 */
[----:B------:R-:W-:Y:S01]  /*1790*/  MOV R10, UR6 ;  /* 0x00000006000a7c02 */ /* 0x000fe20008000f00 */
[----:B------:R-:W-:Y:S02]  /*17a0*/  IMAD.U32 R6, RZ, RZ, UR4 ;  /* 0x00000004ff067e24 */ /* 0x000fe4000f8e00ff */
[----:B------:R-:W-:-:S02]  /*17b0*/  IMAD.U32 R7, RZ, RZ, UR5 ;  /* 0x00000005ff077e24 */ /* 0x000fc4000f8e00ff */
[----:B------:R-:W-:Y:S02]  /*17c0*/  IMAD.U32 R11, RZ, RZ, UR7 ;  /* 0x00000007ff0b7e24 */ /* 0x000fe4000f8e00ff */
[----:B------:R-:W-:Y:S02]  /*17d0*/  IMAD.MOV.U32 R8, RZ, RZ, 0x1e1 ;  /* 0x000001e1ff087424 */ /* 0x000fe400078e00ff */
[----:B------:R-:W-:Y:S02]  /*17e0*/  IMAD.MOV.U32 R12, RZ, RZ, 0x1 ;  /* 0x00000001ff0c7424 */ /* 0x000fe400078e00ff */
[----:B-1----:R-:W-:-:S07]  /*17f0*/  IMAD.MOV.U32 R13, RZ, RZ, RZ ;  /* 0x000000ffff0d7224 */ /* 0x002fce00078e00ff */
[----:B------:R-:W-:-:S07]  /*1800*/  LEPC R20, `(.L_x_18) ;  /* 0x000000001014794e */ /* 0x000fce0000000000 */
[----:B--2--5:R-:W-:Y:S05]  /*1810*/  CALL.ABS.NOINC R14 ;  /* 0x000000000e007343 */ /* 0x024fea0003c00000 */
.L_x_18:
[----:B------:R-:W-:-:S13]  /*1820*/  ISETP.NE.AND P0, PT, R97, 0x3, PT ;  /* 0x000000036100780c */ /* 0x000fda0003f05270 */
[----:B------:R-:W-:Y:S05]  /*1830*/  @!P0 BRA `(.L_x_19) ;  /* 0x0000000000048947 */ /* 0x000fea0003800000 */
[----:B------:R-:W-:Y:S01]  /*1840*/  BPT.TRAP 0x1 ;  /* 0x000000040000795c */ /* 0x000fe20000300000 */
.L_x_19:
[----:B------:R-:W-:Y:S02]  /*1850*/  IMAD.U32 R3, RZ, RZ, UR42 ;  /* 0x0000002aff037e24 */ /* 0x000fe4000f8e00ff */
[----:B------:R-:W-:-:S03]  /*1860*/  IMAD.U32 R0, RZ, RZ, UR41 ;  /* 0x00000029ff007e24 */ /* 0x000fc6000f8e00ff */
[----:B------:R-:W-:Y:S02]  /*1870*/  LEA R3, R3, UR50, 0x3 ;  /* 0x0000003203037c11 */ /* 0x000fe4000f8e18ff */
[----:B------:R-:W-:-:S04]  /*1880*/  SHF.L.U32 R0, R0, 0x1f, RZ ;  /* 0x0000001f00007819 */ /* 0x000fc800000006ff */
[----:B------:R1:W2:Y:S01]  /*1890*/  SYNCS.PHASECHK.TRANS64.TRYWAIT P1, [R3+URZ], R0 ;  /* 0x00000000030075a7 */ /* 0x0002a2000802017f */
[----:B------:R-:W-:Y:S05]  /*18a0*/  @!P0 BRA `(.L_x_20) ;  /* 0x0000000000048947 */ /* 0x000fea0003800000 */
[----:B------:R-:W-:Y:S01]  /*18b0*/  BPT.TRAP 0x1 ;  /* 0x000000040000795c */ /* 0x000fe20000300000 */
.L_x_20:
[----:B------:R-:W-:-:S05]  /*18c0*/  IMAD.U32 R4, RZ, RZ, UR48 ;  /* 0x00000030ff047e24 */ /* 0x000fca000f8e00ff */
[----:B------:R-:W-:Y:S01]  /*18d0*/  ISETP.GE.AND P2, PT, R4, 0x1, PT ;  /* 0x000000010400780c */ /* 0x000fe20003f46270 */
[----:B--2---:R-:W-:-:S12]  /*18e0*/  @P1 BRA `(.L_x_21) ;  /* 0x0000000000081947 */ /* 0x004fd80003800000 */
[----:B------:R-:W2:Y:S02]  /*18f0*/  SYNCS.PHASECHK.TRANS64.TRYWAIT P1, [R3+URZ], R0 ;  /* 0x00000000030075a7 */ /* 0x000ea4000802017f */
[----:B--2---:R-:W-:Y:S05]  /*1900*/  @!P1 BRA `(.L_x_22) ;  /* 0x0000005c005c9947 */ /* 0x004fea0003800000 */
.L_x_21:
[----:B------:R-:W-:Y:S05]  /*1910*/  WARPSYNC.ALL ;  /* 0x0000000000007948 */ /* 0x000fea0003800000 */
[----:B------:R-:W-:Y:S01]  /*1920*/  UIADD3 UR4, UR50, 0x20400, URZ ;  /* 0x0002040032047890 */ /* 0x000fe2000fffe03f */
[----:B------:R-:W-:Y:S01]  /*1930*/  WARPGROUP.ARRIVE ;  /* 0x00000000000079c5 */ /* 0x000fe20000000000 */
[----:B------:R-:W-:Y:S02]  /*1940*/  ULEA UR9, UR42, UR44, 0xa ;  /* 0x0000002c2a097291 */ /* 0x000fe4000f8e503f */
[----:B------:R-:W-:Y:S01]  /*1950*/  USHF.R.U32.HI UR4, URZ, 0x4, UR4 ;  /* 0x000000043f047899 */ /* 0x000fe20008011604 */
[----:B------:R-:W-:Y:S01]  /*1960*/  UMOV UR5, 0x40000040 ;  /* 0x4000004000057882 */ /* 0x000fe20000000000 */
[----:B------:R-:W-:-:S02]  /*1970*/  UMOV UR7, 0x40000040 ;  /* 0x4000004000077882 */ /* 0x000fc40000000000 */
[----:B------:R-:W-:-:S04]  /*1980*/  ULOP3.LUT UR4, UR4, 0x3fff, URZ, 0xc0, !UPT ;  /* 0x00003fff04047892 */ /* 0x000fc8000f8ec03f */
[----:B------:R-:W-:-:S03]  /*1990*/  ULOP3.LUT UR8, UR4, 0x10000, URZ, 0xfc, !UPT ;  /* 0x0001000004087892 */ /* 0x000fc6000f8efc3f */
[----:B------:R-:W-:Y:S01]  /*19a0*/  UMOV UR4, UR9 ;  /* 0x0000000900047c82 */ /* 0x000fe20008000000 */
[----:B------:R-:W-:-:S07]  /*19b0*/  ULEA UR10, UR42, UR8, 0xa ;  /* 0x000000082a0a7291 */ /* 0x000fce000f8e503f */
[----:B------:R-:W-:Y:S02]  /*19c0*/  UMOV UR6, UR10 ;  /* 0x0000000a00067c82 */ /* 0x000fe40008000000 */
[----:B------:R-:W-:Y:S01]  /*19d0*/  HGMMA.64x128x16.F32.BF16 R24, gdesc[UR4], RZ, !UPT, gsb0 ;  /* 0x01e00000041879f0 */ /* 0x000fe2000c0018ff */
[----:B------:R-:W-:Y:S02]  /*19e0*/  UIADD3 UR4, UR9, 0x2, URZ ;  /* 0x0000000209047890 */ /* 0x000fe4000fffe03f */
[----:B------:R-:W-:Y:S01]  /*19f0*/  UIADD3 UR6, UR10, 0x2, URZ ;  /* 0x000000020a067890 */ /* 0x000fe2000fffe03f */
[----:B------:R-:W-:Y:S01]  /*1a00*/  UMOV UR5, 0x40000040 ;  /* 0x4000004000057882 */ /* 0x000fe20000000000 */
[----:B------:R-:W-:Y:S01]  /*1a10*/  UMOV UR7, 0x40000040 ;  /* 0x4000004000077882 */ /* 0x000fe20000000000 */
[----:B------:R-:W-:Y:S02]  /*1a20*/  WARPGROUP.DEPBAR.LE gsb0, 0x0 ;  /* 0x00008000000079c5 */ /* 0x000fe40000010000 */
[----:B------:R-:W-:-:S06]  /*1a30*/  WARPGROUP.ARRIVE ;  /* 0x00000000000079c5 */ /* 0x000fcc0000000000 */
[----:B------:R-:W-:Y:S01]  /*1a40*/  HGMMA.64x128x16.F32.BF16 R24, gdesc[UR4], R24, gsb0 ;  /* 0x01e00000041879f0 */ /* 0x000fe20008001818 */
        /* <DEDUP_REMOVED lines=13> */
[----:B------:R-:W-:Y:S03]  /*1b20*/  HGMMA.64x128x16.F32.BF16 R24, gdesc[UR4], R24, gsb0 ;  /* 0x01e00000041879f0 */ /* 0x000fe60008001818 */
[----:B------:R-:W-:Y:S02]  /*1b30*/  WARPGROUP.DEPBAR.LE gsb0, 0x0 ;  /* 0x00008000000079c5 */ /* 0x000fe40000010000 */
[----:B------:R-:W-:Y:S05]  /*1b40*/  @!P2 BRA `(.L_x_23) ;  /* 0x000000040010a947 */ /* 0x000fea0003800000 */
[----:B------:R-:W-:Y:S01]  /*1b50*/  UIADD3 UR4, UR42, 0x1, URZ ;  /* 0x000000012a047890 */ /* 0x000fe2000fffe03f */
[----:B-12---:R-:W-:Y:S01]  /*1b60*/  IMAD.U32 R0, RZ, RZ, UR48 ;  /* 0x00000030ff007e24 */ /* 0x006fe2000f8e00ff */
[----:B------:R-:W-:Y:S02]  /*1b70*/  UMOV UR10, UR42 ;  /* 0x0000002a000a7c82 */ /* 0x000fe40008000000 */
[----:B------:R-:W-:-:S04]  /*1b80*/  UISETP.NE.AND UP0, UPT, UR4, 0x6, UPT ;  /* 0x000000060400788c */ /* 0x000fc8000bf05270 */
[----:B------:R-:W-:Y:S02]  /*1b90*/  USEL UR5, URZ, 0x1, UP0 ;  /* 0x000000013f057887 */ /* 0x000fe40008000000 */
[----:B------:R-:W-:Y:S02]  /*1ba0*/  USEL UR9, UR4, URZ, UP0 ;  /* 0x0000003f04097287 */ /* 0x000fe40008000000 */
[----:B------:R-:W-:-:S06]  /*1bb0*/  ULOP3.LUT UR5, UR41, UR5, URZ, 0x3c, !UPT ;  /* 0x0000000529057292 */ /* 0x000fcc000f8e3c3f */
[----:B------:R-:W-:-:S07]  /*1bc0*/  IMAD.U32 R5, RZ, RZ, UR5 ;  /* 0x00000005ff057e24 */ /* 0x000fce000f8e00ff */
.L_x_30:
[----:B-12---:R-:W-:Y:S05]  /*1bd0*/  @!P0 BRA `(.L_x_24) ;  /* 0x0000000000048947 */ /* 0x006fea0003800000 */
[----:B------:R-:W-:Y:S01]  /*1be0*/  BPT.TRAP 0x1 ;  /* 0x000000040000795c */ /* 0x000fe20000300000 */
.L_x_24:
[----:B------:R-:W-:Y:S01]  /*1bf0*/  ULEA UR4, UR9, UR50, 0x3 ;  /* 0x0000003209047291 */ /* 0x000fe2000f8e183f */
[----:B------:R-:W-:-:S08]  /*1c00*/  SHF.L.U32 R3, R5, 0x1f, RZ ;  /* 0x0000001f05037819 */ /* 0x000fd000000006ff */
[----:B------:R1:W2:Y:S01]  /*1c10*/  SYNCS.PHASECHK.TRANS64.TRYWAIT P1, [UR4], R3 ;  /* 0x00000003ff0075a7 */ /* 0x0002a20008020144 */
[----:B------:R-:W-:Y:S05]  /*1c20*/  @!P0 BRA `(.L_x_25) ;  /* 0x0000000000048947 */ /* 0x000fea0003800000 */
[----:B------:R-:W-:Y:S01]  /*1c30*/  BPT.TRAP 0x1 ;  /* 0x000000040000795c */ /* 0x000fe20000300000 */
.L_x_25:
[----:B--2---:R-:W-:Y:S05]  /*1c40*/  @P1 BRA `(.L_x_26) ;  /* 0x0000000000081947 */ /* 0x004fea0003800000 */
[----:B------:R-:W2:Y:S02]  /*1c50*/  SYNCS.PHASECHK.TRANS64.TRYWAIT P1, [UR4], R3 ;  /* 0x00000003ff0075a7 */ /* 0x000ea40008020144 */
[----:B--2---:R-:W-:Y:S05]  /*1c60*/  @!P1 BRA `(.L_x_27) ;  /* 0x0000005800989947 */ /* 0x004fea0003800000 */
.L_x_26:
[----:B------:R-:W-:Y:S01]  /*1c70*/  ULEA UR11, UR9, UR44, 0xa ;  /* 0x0000002c090b7291 */ /* 0x000fe2000f8e503f */
[----:B------:R-:W-:Y:S01]  /*1c80*/  WARPGROUP.ARRIVE ;  /* 0x00000000000079c5 */ /* 0x000fe20000000000 */
[----:B------:R-:W-:Y:S01]  /*1c90*/  ULEA UR12, UR9, UR8, 0xa ;  /* 0x00000008090c7291 */ /* 0x000fe2000f8e503f */
[----:B------:R-:W-:Y:S01]  /*1ca0*/  UMOV UR5, 0x40000040 ;  /* 0x4000004000057882 */ /* 0x000fe20000000000 */
[----:B------:R-:W-:-:S03]  /*1cb0*/  UMOV UR7, 0x40000040 ;  /* 0x4000004000077882 */ /* 0x000fc60000000000 */
[----:B------:R-:W-:Y:S02]  /*1cc0*/  UMOV UR4, UR11 ;  /* 0x0000000b00047c82 */ /* 0x000fe40008000000 */
[----:B------:R-:W-:Y:S02]  /*1cd0*/  UMOV UR6, UR12 ;  /* 0x0000000c00067c82 */ /* 0x000fe40008000000 */
[----:B------:R-:W-:Y:S01]  /*1ce0*/  HGMMA.64x128x16.F32.BF16 R24, gdesc[UR4], R24, gsb0 ;  /* 0x01e00000041879f0 */ /* 0x000fe20008001818 */
[----:B------:R-:W-:Y:S02]  /*1cf0*/  UIADD3 UR4, UR11, 0x2, URZ ;  /* 0x000000020b047890 */ /* 0x000fe4000fffe03f */
[----:B------:R-:W-:Y:S01]  /*1d00*/  UIADD3 UR6, UR12, 0x2, URZ ;  /* 0x000000020c067890 */ /* 0x000fe2000fffe03f */
[----:B------:R-:W-:Y:S01]  /*1d10*/  UMOV UR5, 0x40000040 ;  /* 0x4000004000057882 */ /* 0x000fe20000000000 */
[----:B------:R-:W-:Y:S01]  /*1d20*/  UMOV UR7, 0x40000040 ;  /* 0x4000004000077882 */ /* 0x000fe20000000000 */
[----:B------:R-:W-:-:S02]  /*1d30*/  WARPGROUP.DEPBAR.LE gsb0, 0x0 ;  /* 0x00008000000079c5 */ /* 0x000fc40000010000 */
        /* <DEDUP_REMOVED lines=18> */
[----:B------:R-:W-:Y:S01]  /*1e60*/  BPT.TRAP 0x1 ;  /* 0x000000040000795c */ /* 0x000fe20000300000 */
.L_x_28:
[----:B------:R-:W-:Y:S01]  /*1e70*/  ULEA UR4, UR10, UR50, 0x3 ;  /* 0x000000320a047291 */ /* 0x000fe2000f8e183f */
[----:B------:R-:W-:-:S03]  /*1e80*/  ISETP.GT.U32.AND P1, PT, R19, 0x1, PT ;  /* 0x000000011300780c */ /* 0x000fc60003f24070 */
[----:B------:R-:W-:-:S04]  /*1e90*/  UIADD3 UR4, UR4, 0x30, URZ ;  /* 0x0000003004047890 */ /* 0x000fc8000fffe03f */
[----:B------:R-:W-:-:S09]  /*1ea0*/  UPRMT UR4, URZ, 0x654, UR4 ;  /* 0x000006543f047896 */ /* 0x000fd20008000004 */
[----:B------:R-:W-:Y:S01]  /*1eb0*/  SYNCS.ARRIVE.TRANS64.RED.A1T0 RZ, [UR4], RZ ;  /* 0x000000ffffff79a7 */ /* 0x000fe20008100404 */
[----:B------:R-:W-:Y:S05]  /*1ec0*/  @P1 BRA `(.L_x_29) ;  /* 0x0000000000041947 */ /* 0x000fea0003800000 */
[----:B------:R-:W-:Y:S01]  /*1ed0*/  BPT.TRAP 0x1 ;  /* 0x000000040000795c */ /* 0x000fe20000300000 */
.L_x_29:
[----:B------:R-:W-:Y:S01]  /*1ee0*/  UIADD3 UR9, UR9, 0x1, URZ ;  /* 0x0000000109097890 */ /* 0x000fe2000fffe03f */
[C---:B------:R-:W-:Y:S01]  /*1ef0*/  ISETP.GT.AND P1, PT, R0.reuse, 0x1, PT ;  /* 0x000000010000780c */ /* 0x040fe20003f24270 */
[----:B------:R-:W-:Y:S01]  /*1f00*/  UIADD3 UR10, UR10, 0x1, URZ ;  /* 0x000000010a0a7890 */ /* 0x000fe2000fffe03f */
[----:B------:R-:W-:Y:S01]  /*1f10*/  VIADD R0, R0, 0xffffffff ;  /* 0xffffffff00007836 */ /* 0x000fe20000000000 */
[----:B------:R-:W-:Y:S02]  /*1f20*/  UISETP.NE.AND UP0, UPT, UR9, 0x6, UPT ;  /* 0x000000060900788c */ /* 0x000fe4000bf05270 */
[----:B------:R-:W-:Y:S02]  /*1f30*/  UISETP.NE.AND UP1, UPT, UR10, 0x6, UPT ;  /* 0x000000060a00788c */ /* 0x000fe4000bf25270 */
[----:B------:R-:W-:Y:S02]  /*1f40*/  USEL UR4, URZ, 0x1, UP0 ;  /* 0x000000013f047887 */ /* 0x000fe40008000000 */
[----:B------:R-:W-:-:S02]  /*1f50*/  USEL UR9, UR9, URZ, UP0 ;  /* 0x0000003f09097287 */ /* 0x000fc40008000000 */
[----:B------:R-:W-:Y:S02]  /*1f60*/  USEL UR10, UR10, URZ, UP1 ;  /* 0x0000003f0a0a7287 */ /* 0x000fe40008800000 */
[----:B------:R-:W-:Y:S01]  /*1f70*/  LOP3.LUT R5, R5, UR4, RZ, 0x3c, !PT ;  /* 0x0000000405057c12 */ /* 0x000fe2000f8e3cff */
[----:B------:R-:W-:Y:S09]  /*1f80*/  @P1 BRA `(.L_x_30) ;  /* 0xfffffffc00101947 */ /* 0x000ff2000383ffff */
.L_x_23:
[----:B-12---:R-:W1:Y:S02]  /*1f90*/  LDC R0, c[0x0][0x28c] ;  /* 0x0000a300ff007b82 */ /* 0x006e640000000800 */
[----:B-1----:R-:W-:-:S13]  /*1fa0*/  ISETP.GE.AND P1, PT, R0, 0x1, PT ;  /* 0x000000010000780c */ /* 0x002fda0003f26270 */
[----:B------:R-:W-:Y:S05]  /*1fb0*/  @!P1 BRA `(.L_x_31) ;  /* 0x0000000000349947 */ /* 0x000fea0003800000 */
[----:B------:R-:W-:Y:S05]  /*1fc0*/  @!P0 BRA `(.L_x_32) ;  /* 0x0000000000048947 */ /* 0x000fea0003800000 */
[----:B------:R-:W-:Y:S01]  /*1fd0*/  BPT.TRAP 0x1 ;  /* 0x000000040000795c */ /* 0x000fe20000300000 */
.L_x_32:
[----:B------:R-:W-:Y:S01]  /*1fe0*/  UIADD3 UR6, UR48, UR42, URZ ;  /* 0x0000002a30067290 */ /* 0x000fe2000fffe03f */
[----:B------:R-:W-:-:S03]  /*1ff0*/  ISETP.GT.U32.AND P0, PT, R19, 0x1, PT ;  /* 0x000000011300780c */ /* 0x000fc60003f04070 */
[----:B------:R-:W-:-:S04]  /*2000*/  UIMAD.WIDE.U32 UR4, UR6, -0x55555555, URZ ;  /* 0xaaaaaaab060478a5 */ /* 0x000fc8000f8e003f */
[----:B------:R-:W-:-:S04]  /*2010*/  USHF.R.U32.HI UR4, URZ, 0x2, UR5 ;  /* 0x000000023f047899 */ /* 0x000fc80008011605 */
[----:B------:R-:W-:-:S04]  /*2020*/  UIMAD UR6, UR4, -0x6, UR6 ;  /* 0xfffffffa040678a4 */ /* 0x000fc8000f8e0206 */
[----:B------:R-:W-:-:S04]  /*2030*/  ULEA UR6, UR6, UR50, 0x3 ;  /* 0x0000003206067291 */ /* 0x000fc8000f8e183f */
[----:B------:R-:W-:-:S04]  /*2040*/  UIADD3 UR6, UR6, 0x30, URZ ;  /* 0x0000003006067890 */ /* 0x000fc8000fffe03f */
[----:B------:R-:W-:-:S09]  /*2050*/  UPRMT UR6, URZ, 0x654, UR6 ;  /* 0x000006543f067896 */ /* 0x000fd20008000006 */
[----:B------:R-:W-:Y:S01]  /*2060*/  SYNCS.ARRIVE.TRANS64.RED.A1T0 RZ, [UR6], RZ ;  /* 0x000000ffffff79a7 */ /* 0x000fe20008100406 */
[----:B------:R-:W-:Y:S05]  /*2070*/  @P0 BRA `(.L_x_31) ;  /* 0x0000000000040947 */ /* 0x000fea0003800000 */
[----:B------:R-:W-:Y:S01]  /*2080*/  BPT.TRAP 0x1 ;  /* 0x000000040000795c */ /* 0x000fe20000300000 */
.L_x_31:
[----:B------:R-:W-:Y:S01]  /*2090*/  UIADD3 UR6, UR50, 0x200, URZ ;  /* 0x0000020032067890 */ /* 0x000fe2000fffe03f */
[----:B------:R-:W-:Y:S01]  /*20a0*/  R2UR UR46, R22 ;  /* 0x00000000162e72ca */ /* 0x000fe200000e0000 */
[----:B------:R-:W-:Y:S01]  /*20b0*/  UIADD3 UR42, UR43, UR42, URZ ;  /* 0x0000002a2b2a7290 */ /* 0x000fe2000fffe03f */
[----:B------:R-:W-:Y:S01]  /*20c0*/  R2UR UR45, R23 ;  /* 0x00000000172d72ca */ /* 0x000fe200000e0000 */
[----:B------:R-:W-:Y:S02]  /*20d0*/  UISETP.GE.U32.AND UP1, UPT, UR43, 0x6, UPT ;  /* 0x000000062b00788c */ /* 0x000fe4000bf26070 */
[----:B------:R-:W-:Y:S02]  /*20e0*/  ULOP3.LUT UP2, URZ, UR6, 0x1bf, URZ, 0xc0, !UPT ;  /* 0x000001bf063f7892 */ /* 0x000fe4000f84c03f */
[----:B------:R-:W-:-:S04]  /*20f0*/  UISETP.GT.U32.AND UP0, UPT, UR42, 0x5, UPT ;  /* 0x000000052a00788c */ /* 0x000fc8000bf04070 */
[----:B------:R-:W-:Y:S01]  /*2100*/  UISETP.LT.U32.AND UP0, UPT, UR43, 0x6, UP0 ;  /* 0x000000062b00788c */ /* 0x000fe20008701070 */
[----:B------:R-:W-:Y:S01]  /*2110*/  PLOP3.LUT P0, PT, PT, PT, UP2, 0x80, 0x0 ;  /* 0x000000000000781c */ /* 0x000fe20003f0f028 */
[----:B------:R-:W-:Y:S02]  /*2120*/  USHF.L.U32 UR46, UR46, 0x7, URZ ;  /* 0x000000072e2e7899 */ /* 0x000fe4000800063f */
[----:B------:R-:W-:Y:S02]  /*2130*/  @UP1 UIMAD.WIDE.U32 UR4, UR42, -0x55555555, URZ ;  /* 0xaaaaaaab2a0418a5 */ /* 0x000fe4000f8e003f */
[----:B------:R-:W-:Y:S02]  /*2140*/  USEL UR6, URZ, 0x1, !UP0 ;  /* 0x000000013f067887 */ /* 0x000fe4000c000000 */
[----:B------:R-:W-:Y:S02]  /*2150*/  @UP1 USHF.R.U32.HI UR4, URZ, 0x2, UR5 ;  /* 0x000000023f041899 */ /* 0x000fe40008011605 */
[----:B------:R-:W-:-:S02]  /*2160*/  ULOP3.LUT UR41, UR41, UR6, URZ, 0x3c, !UPT ;  /* 0x0000000629297292 */ /* 0x000fc4000f8e3c3f */
[----:B------:R-:W-:Y:S02]  /*2170*/  USHF.L.U32 UR45, UR45, 0x7, URZ ;  /* 0x000000072d2d7899 */ /* 0x000fe4000800063f */
[----:B------:R-:W-:Y:S01]  /*2180*/  @UP1 ULOP3.LUT UR41, UR41, 0x1, UR4, 0x78, !UPT ;  /* 0x0000000129291892 */ /* 0x000fe2000f8e7804 */
[----:B------:R-:W-:Y:S11]  /*2190*/  @!P0 BRA `(.L_x_33) ;  /* 0x00000000007c8947 */ /* 0x000ff60003800000 */
[----:B------:R-:W-:Y:S01]  /*21a0*/  MOV R22, 0x0 ;  /* 0x0000000000167802 */ /* 0x000fe20000000f00 */
[----:B------:R-:W-:Y:S01]  /*21b0*/  ULDC.64 UR4, c[0x4][0x80] ;  /* 0x0100200000047ab9 */ /* 0x000fe20000000a00 */
[----:B------:R-:W-:Y:S01]  /*21c0*/  ULDC.64 UR6, c[0x4][0x10] ;  /* 0x0100040000067ab9 */ /* 0x000fe20000000a00 */
[----:B------:R-:W-:Y:S01]  /*21d0*/  IMAD.U32 R4, RZ, RZ, UR4 ;  /* 0x00000004ff047e24 */ /* 0x000fe2000f8e00ff */
[----:B------:R1:W2:Y:S01]  /*21e0*/  LDC.64 R14, c[0x4][R22] ;  /* 0x01000000160e7b82 */ /* 0x0002a20000000a00 */
[----:B------:R-:W-:Y:S01]  /*21f0*/  IMAD.U32 R5, RZ, RZ, UR5 ;  /* 0x00000005ff057e24 */ /* 0x000fe2000f8e00ff */
[----:B------:R-:W-:Y:S01]  /*2200*/  ULDC.64 UR4, c[0x4][0x88] ;  /* 0x0100220000047ab9 */ /* 0x000fe20000000a00 */
[----:B------:R-:W-:Y:S02]  /*2210*/  IMAD.U32 R10, RZ, RZ, UR6 ;  /* 0x00000006ff0a7e24 */ /* 0x000fe4000f8e00ff */
        /* <DEDUP_REMOVED lines=8> */
.L_x_34:
[----:B------:R-:W1:Y:S01]  /*22a0*/  LDC.64 R22, c[0x4][R22] ;  /* 0x0100000016167b82 */ /* 0x000e620000000a00 */
[----:B------:R-:W-:Y:S01]  /*22b0*/  ULDC.64 UR4, c[0x4][0x80] ;  /* 0x0100200000047ab9 */ /* 0x000fe20000000a00 */
[----:B------:R-:W-:Y:S01]  /*22c0*/  ULDC.64 UR6, c[0x4][0x10] ;  /* 0x0100040000067ab9 */ /* 0x000fe20000000a00 */
[----:B------:R-:W-:Y:S02]  /*22d0*/  IMAD.U32 R4, RZ, RZ, UR4 ;  /* 0x00000004ff047e24 */ /* 0x000fe4000f8e00ff */
        /* <DEDUP_REMOVED lines=8> */
[----:B------:R-:W-:-:S07]  /*2360*/  IMAD.MOV.U32 R13, RZ, RZ, RZ ;  /* 0x000000ffff0d7224 */ /* 0x000fce00078e00ff */
[----:B------:R-:W-:-:S07]  /*2370*/  LEPC R20, `(.L_x_33) ;  /* 0x000000001014794e */ /* 0x000fce0000000000 */
[----:B-1----:R-:W-:Y:S05]  /*2380*/  CALL.ABS.NOINC R22 ;  /* 0x0000000016007343 */ /* 0x002fea0003c00000 */
.L_x_33:
[----:B------:R-:W-:Y:S02]  /*2390*/  ULDC.64 UR4, c[0x0][0x590] ;  /* 0x0001640000047ab9 */ /* 0x000fe40000000a00 */
[----:B------:R-:W-:Y:S02]  /*23a0*/  IMAD.U32 R103, RZ, RZ, UR4 ;  /* 0x00000004ff677e24 */ /* 0x000fe4000f8e00ff */
[----:B------:R-:W-:-:S03]  /*23b0*/  IMAD.U32 R105, RZ, RZ, UR5 ;  /* 0x00000005ff697e24 */ /* 0x000fc6000f8e00ff */
[----:B------:R-:W-:-:S04]  /*23c0*/  ISETP.NE.U32.AND P0, PT, R103, RZ, PT ;  /* 0x000000ff6700720c */ /* 0x000fc80003f05070 */
[----:B------:R-:W-:-:S13]  /*23d0*/  ISETP.NE.AND.EX P0, PT, R105, RZ, PT, P0 ;  /* 0x000000ff6900720c */ /* 0x000fda0003f05300 */
[----:B------:R-:W-:Y:S05]  /*23e0*/  @!P0 BRA `(.L_x_35) ;  /* 0x0000000000348947 */ /* 0x000fea0003800000 */
[----:B------:R-:W-:Y:S02]  /*23f0*/  ULDC.64 UR4, c[0x0][0x588] ;  /* 0x0001620000047ab9 */ /* 0x000fe40000000a00 */
[----:B------:R-:W-:-:S04]  /*2400*/  ISETP.NE.U32.AND P1, PT, RZ, UR4, PT ;  /* 0x00000004ff007c0c */ /* 0x000fc8000bf25070 */
[----:B------:R-:W-:-:S13]  /*2410*/  ISETP.NE.AND.EX P1, PT, RZ, UR5, PT, P1 ;  /* 0x00000005ff007c0c */ /* 0x000fda000bf25310 */
[----:B------:R-:W-:Y:S05]  /*2420*/  @!P1 BRA `(.L_x_36) ;  /* 0x0000000000189947 */ /* 0x000fea0003800000 */
[----:B------:R-:W1:Y:S01]  /*2430*/  LDC.64 R4, c[0x0][0x588] ;  /* 0x00016200ff047b82 */ /* 0x000e620000000a00 */
[----:B------:R-:W-:-:S04]  /*2440*/  IMAD R3, R103, UR47, RZ ;  /* 0x0000002f67037c24 */ /* 0x000fc8000f8e02ff */
[----:B-1----:R-:W-:-:S05]  /*2450*/  IMAD.WIDE R4, R3, 0x4, R4 ;  /* 0x0000000403047825 */ /* 0x002fca00078e0204 */
[----:B-----5:R1:W5:Y:S01]  /*2460*/  LDG.E R89, desc[UR54][R4.64] ;  /* 0x0000003604597981 */ /* 0x020362000c1e1900 */
[----:B------:R-:W-:Y:S01]  /*2470*/  IMAD.MOV.U32 R88, RZ, RZ, 0x1 ;  /* 0x00000001ff587424 */ /* 0x000fe200078e00ff */
[----:B------:R-:W-:Y:S06]  /*2480*/  BRA `(.L_x_35) ;  /* 0x00000000000c7947 */ /* 0x000fec0003800000 */
.L_x_36:
[----:B------:R-:W-:Y:S01]  /*2490*/  ULDC UR4, c[0x0][0x580] ;  /* 0x0001600000047ab9 */ /* 0x000fe20000000800 */
[----:B------:R-:W-:Y:S02]  /*24a0*/  IMAD.MOV.U32 R88, RZ, RZ, 0x1 ;  /* 0x00000001ff587424 */ /* 0x000fe400078e00ff */
[----:B-----5:R-:W-:-:S07]  /*24b0*/  IMAD.U32 R89, RZ, RZ, UR4 ;  /* 0x00000004ff597e24 */ /* 0x020fce000f8e00ff */
.L_x_35:
[----:B------:R-:W2:Y:S02]  /*24c0*/  LDC.64 R6, c[0x0][0x5b0] ;  /* 0x00016c00ff067b82 */ /* 0x000ea40000000a00 */
[----:B--2---:R-:W-:-:S04]  /*24d0*/  ISETP.NE.U32.AND P1, PT, R6, RZ, PT ;  /* 0x000000ff0600720c */ /* 0x004fc80003f25070 */
[----:B------:R-:W-:-:S13]  /*24e0*/  ISETP.NE.AND.EX P1, PT, R7, RZ, PT, P1 ;  /* 0x000000ff0700720c */ /* 0x000fda0003f25310 */
[----:B------:R-:W-:Y:S05]  /*24f0*/  @!P1 BRA `(.L_x_37) ;  /* 0x00000000002c9947 */ /* 0x000fea0003800000 */
[----:B------:R-:W-:Y:S02]  /*2500*/  ULDC.64 UR4, c[0x0][0x5a8] ;  /* 0x00016a0000047ab9 */ /* 0x000fe40000000a00 */
[----:B------:R-:W-:-:S04]  /*2510*/  ISETP.NE.U32.AND P1, PT, RZ, UR4, PT ;  /* 0x00000004ff007c0c */ /* 0x000fc8000bf25070 */
[----:B------:R-:W-:-:S13]  /*2520*/  ISETP.NE.AND.EX P1, PT, RZ, UR5, PT, P1 ;  /* 0x00000005ff007c0c */ /* 0x000fda000bf25310 */
[----:B------:R-:W-:Y:S05]  /*2530*/  @!P1 BRA `(.L_x_38) ;  /* 0x0000000000149947 */ /* 0x000fea0003800000 */
[----:B-1----:R-:W1:Y:S01]  /*2540*/  LDC.64 R4, c[0x0][0x5a8] ;  /* 0x00016a00ff047b82 */ /* 0x002e620000000a00 */
[----:B------:R-:W-:-:S04]  /*2550*/  IMAD R3, R6, UR47, RZ ;  /* 0x0000002f06037c24 */ /* 0x000fc8000f8e02ff */
[----:B-1----:R-:W-:-:S05]  /*2560*/  IMAD.WIDE R4, R3, 0x4, R4 ;  /* 0x0000000403047825 */ /* 0x002fca00078e0204 */
[----:B-----5:R2:W5:Y:S01]  /*2570*/  LDG.E R90, desc[UR54][R4.64] ;  /* 0x00000036045a7981 */ /* 0x020562000c1e1900 */
[----:B------:R-:W-:Y:S05]  /*2580*/  BRA `(.L_x_37) ;  /* 0x0000000000087947 */ /* 0x000fea0003800000 */
.L_x_38:
[----:B------:R-:W-:Y:S02]  /*2590*/  ULDC UR4, c[0x0][0x5a0] ;  /* 0x0001680000047ab9 */ /* 0x000fe40000000800 */
[----:B-----5:R-:W-:-:S07]  /*25a0*/  IMAD.U32 R90, RZ, RZ, UR4 ;  /* 0x00000004ff5a7e24 */ /* 0x020fce000f8e00ff */
.L_x_37:
[----:B------:R-:W-:Y:S01]  /*25b0*/  ULDC.64 UR4, c[0x0][0x588] ;  /* 0x0001620000047ab9 */ /* 0x000fe20000000a00 */
[----:B------:R-:W-:Y:S01]  /*25c0*/  ISETP.NE.U32.AND P1, PT, R103, RZ, PT ;  /* 0x000000ff6700720c */ /* 0x000fe20003f25070 */
[----:B------:R-:W-:Y:S02]  /*25d0*/  UISETP.NE.U32.AND UP0, UPT, UR4, URZ, UPT ;  /* 0x0000003f0400728c */ /* 0x000fe4000bf05070 */
[----:B------:R-:W-:Y:S01]  /*25e0*/  ISETP.NE.U32.AND P3, PT, RZ, UR4, PT ;  /* 0x00000004ff007c0c */ /* 0x000fe2000bf65070 */
[----:B------:R-:W-:Y:S01]  /*25f0*/  IMAD.MOV.U32 R0, RZ, RZ, 0x1 ;  /* 0x00000001ff007424 */ /* 0x000fe200078e00ff */
[----:B------:R-:W-:Y:S01]  /*2600*/  ISETP.NE.AND.EX P4, PT, R105, RZ, PT, P1 ;  /* 0x000000ff6900720c */ /* 0x000fe20003f85310 */
[----:B------:R-:W-:Y:S02]  /*2610*/  UISETP.NE.AND.EX UP0, UPT, UR5, URZ, UPT, UP0 ;  /* 0x0000003f0500728c */ /* 0x000fe4000bf05300 */
[----:B------:R-:W-:-:S04]  /*2620*/  ISETP.NE.AND.EX P3, PT, RZ, UR5, PT, P3 ;  /* 0x00000005ff007c0c */ /* 0x000fc8000bf65330 */
[----:B------:R-:W-:-:S04]  /*2630*/  PLOP3.LUT P2, PT, PT, PT, UP0, 0x80, 0x0 ;  /* 0x000000000000781c */ /* 0x000fc80003f4f008 */
[----:B------:R-:W-:-:S05]  /*2640*/  PLOP3.LUT P2, PT, P2, PT, PT, 0x8, 0x0 ;  /* 0x000000000000781c */ /* 0x000fca000174e170 */
[----:B------:R-:W-:Y:S08]  /*2650*/  @P3 BRA P4, `(.L_x_39) ;  /* 0x0000000000283947 */ /* 0x000ff00002000000 */
[----:B------:R-:W-:Y:S04]  /*2660*/  BSSY B0, `(.L_x_40) ;  /* 0x0000008000007945 */ /* 0x000fe80003800000 */
[----:B------:R-:W-:Y:S05]  /*2670*/  @!P0 BRA `(.L_x_41) ;  /* 0x0000000000148947 */ /* 0x000fea0003800000 */
[----:B------:R-:W-:Y:S02]  /*2680*/  LOP3.LUT P4, RZ, R88, 0xff, RZ, 0xc0, !PT ;  /* 0x000000ff58ff7812 */ /* 0x000fe4000788c0ff */
[----:B------:R-:W-:-:S11]  /*2690*/  PLOP3.LUT P3, PT, P2, PT, PT, 0x80, 0x0 ;  /* 0x000000000000781c */ /* 0x000fd6000176f070 */
[----:B------:R-:W-:Y:S05]  /*26a0*/  @!P4 BRA `(.L_x_42) ;  /* 0x00000000000cc947 */ /* 0x000fea0003800000 */
[----:B-----5:R-:W-:Y:S01]  /*26b0*/  FSETP.EQ.AND P3, PT, R89, RZ, PT ;  /* 0x000000ff5900720b */ /* 0x020fe20003f62000 */
[----:B------:R-:W-:-:S12]  /*26c0*/  BRA `(.L_x_42) ;  /* 0x0000000000047947 */ /* 0x000fd80003800000 */
.L_x_41:
[----:B-----5:R-:W-:-:S13]  /*26d0*/  FSETP.EQ.AND P3, PT, R89, RZ, PT ;  /* 0x000000ff5900720b */ /* 0x020fda0003f62000 */
.L_x_42:
[----:B------:R-:W-:Y:S05]  /*26e0*/  BSYNC B0 ;  /* 0x0000000000007941 */ /* 0x000fea0003800000 */
.L_x_40:
[----:B------:R-:W-:-:S07]  /*26f0*/  SEL R0, RZ, 0x1, P3 ;  /* 0x00000001ff007807 */ /* 0x000fce0001800000 */
.L_x_39:
[----:B------:R-:W-:Y:S04]  /*2700*/  BSSY B0, `(.L_x_43) ;  /* 0x0000007000007945 */ /* 0x000fe80003800000 */
[----:B------:R-:W-:Y:S05]  /*2710*/  @!P0 BRA `(.L_x_44) ;  /* 0x0000000000108947 */ /* 0x000fea0003800000 */
[----:B------:R-:W-:-:S13]  /*2720*/  LOP3.LUT P0, RZ, R88, 0xff, RZ, 0xc0, !PT ;  /* 0x000000ff58ff7812 */ /* 0x000fda000780c0ff */
[----:B------:R-:W-:Y:S05]  /*2730*/  @!P0 BRA `(.L_x_45) ;  /* 0x00000000000c8947 */ /* 0x000fea0003800000 */
[----:B-----5:R-:W-:Y:S01]  /*2740*/  FSETP.EQ.AND P2, PT, R89, RZ, PT ;  /* 0x000000ff5900720b */ /* 0x020fe20003f42000 */
[----:B------:R-:W-:-:S12]  /*2750*/  BRA `(.L_x_45) ;  /* 0x0000000000047947 */ /* 0x000fd80003800000 */
.L_x_44:
[----:B-----5:R-:W-:-:S13]  /*2760*/  FSETP.EQ.AND P2, PT, R89, RZ, PT ;  /* 0x000000ff5900720b */ /* 0x020fda0003f42000 */
.L_x_45:
[----:B------:R-:W-:Y:S05]  /*2770*/  BSYNC B0 ;  /* 0x0000000000007941 */ /* 0x000fea0003800000 */
.L_x_43:
[----:B------:R-:W-:Y:S01]  /*2780*/  PRMT R0, R0, 0x9910, RZ ;  /* 0x0000991000007816 */ /* 0x000fe200000000ff */
[----:B------:R-:W-:Y:S01]  /*2790*/  BSSY B0, `(.L_x_46) ;  /* 0x000001c000007945 */ /* 0x000fe20003800000 */
[----:B------:R-:W-:Y:S01]  /*27a0*/  LOP3.LUT R93, R93, 0x1, RZ, 0x3c, !PT ;  /* 0x000000015d5d7812 */ /* 0x000fe200078e3cff */
[----:B------:R-:W-:Y:S01]  /*27b0*/  IMAD.MOV.U32 R15, RZ, RZ, RZ ;  /* 0x000000ffff0f7224 */ /* 0x000fe200078e00ff */
[----:B------:R-:W-:Y:S02]  /*27c0*/  ISETP.NE.AND P0, PT, R0, RZ, PT ;  /* 0x000000ff0000720c */ /* 0x000fe40003f05270 */
[----:B------:R-:W-:Y:S02]  /*27d0*/  CS2R R6, SRZ ;  /* 0x0000000000067805 */ /* 0x000fe4000001ff00 */
[----:B-12---:R-:W-:Y:S02]  /*27e0*/  CS2R R4, SRZ ;  /* 0x0000000000047805 */ /* 0x006fe4000001ff00 */
[----:B------:R-:W-:-:S02]  /*27f0*/  CS2R R10, SRZ ;  /* 0x00000000000a7805 */ /* 0x000fc4000001ff00 */
[----:B------:R-:W-:-:S05]  /*2800*/  CS2R R8, SRZ ;  /* 0x0000000000087805 */ /* 0x000fca000001ff00 */
[----:B------:R-:W-:Y:S05]  /*2810*/  @!P0 BRA `(.L_x_47) ;  /* 0x00000000004c8947 */ /* 0x000fea0003800000 */
[----:B------:R-:W-:-:S13]  /*2820*/  ISETP.NE.AND P3, PT, R99, 0x3, PT ;  /* 0x000000036300780c */ /* 0x000fda0003f65270 */
[----:B------:R-:W-:Y:S05]  /*2830*/  @!P3 BRA `(.L_x_48) ;  /* 0x000000000004b947 */ /* 0x000fea0003800000 */
[----:B------:R-:W-:Y:S01]  /*2840*/  BPT.TRAP 0x1 ;  /* 0x000000040000795c */ /* 0x000fe20000300000 */
.L_x_48:
[----:B------:R-:W-:Y:S01]  /*2850*/  SHF.L.U32 R3, R93, 0x1f, RZ ;  /* 0x0000001f5d037819 */ /* 0x000fe200000006ff */
[----:B------:R-:W-:Y:S01]  /*2860*/  BSSY B1, `(.L_x_49) ;  /* 0x0000005000017945 */ /* 0x000fe20003800000 */
[----:B------:R-:W-:Y:S01]  /*2870*/  @!P2 LEA R0, R91, UR50, 0x1 ;  /* 0x000000325b00ac11 */ /* 0x000fe2000f8e08ff */
[----:B------:R-:W-:Y:S01]  /*2880*/  IMAD.MOV.U32 R11, RZ, RZ, RZ ;  /* 0x000000ffff0b7224 */ /* 0x000fe200078e00ff */
[----:B------:R-:W1:Y:S02]  /*2890*/  SYNCS.PHASECHK.TRANS64.TRYWAIT P3, [UR50+0x60], R3 ;  /* 0x00006003ff0075a7 */ /* 0x000e640008060172 */
[----:B-1----:R-:W-:Y:S05]  /*28a0*/  @!P3 BRA `(.L_x_50) ;  /* 0x0000004c00a0b947 */ /* 0x002fea0003800000 */
.L_x_168:
[----:B------:R-:W-:Y:S05]  /*28b0*/  BSYNC B1 ;  /* 0x0000000000017941 */ /* 0x000fea0003800000 */
.L_x_49:
[----:B------:R-:W-:Y:S01]  /*28c0*/  IMAD.MOV.U32 R10, RZ, RZ, RZ ;  /* 0x000000ffff0a7224 */ /* 0x000fe200078e00ff */
[----:B------:R-:W-:Y:S01]  /*28d0*/  CS2R R8, SRZ ;  /* 0x0000000000087805 */ /* 0x000fe2000001ff00 */
[----:B------:R-:W-:Y:S01]  /*28e0*/  IMAD.MOV.U32 R6, RZ, RZ, RZ ;  /* 0x000000ffff067224 */ /* 0x000fe200078e00ff */
[----:B-1----:R-:W-:Y:S01]  /*28f0*/  CS2R R4, SRZ ;  /* 0x0000000000047805 */ /* 0x002fe2000001ff00 */
[----:B------:R-:W-:Y:S01]  /*2900*/  @!P2 IMAD R3, R95, 0x2, R0 ;  /* 0x000000025f03a824 */ /* 0x000fe200078e0200 */
[----:B------:R-:W-:Y:S05]  /*2910*/  @!P2 WARPSYNC.ALL ;  /* 0x000000000000a948 */ /* 0x000fea0003800000 */
[----:B------:R1:W2:Y:S01]  /*2920*/  @!P2 LDSM.16.M88.4 R8, [R0+0x200] ;  /* 0x000200000008a83b */ /* 0x0002a20000000200 */
[----:B------:R-:W-:-:S03]  /*2930*/  IMAD.MOV.U32 R15, RZ, RZ, 0x1 ;  /* 0x00000001ff0f7424 */ /* 0x000fc600078e00ff */
[----:B------:R1:W3:Y:S04]  /*2940*/  @!P2 LDSM.16.M88.4 R4, [R3+0x200] ;  /* 0x000200000304a83b */ /* 0x0002e80000000200 */
.L_x_47:
[----:B------:R-:W-:Y:S05]  /*2950*/  BSYNC B0 ;  /* 0x0000000000007941 */ /* 0x000fea0003800000 */
.L_x_46:
[----:B-12---:R-:W-:Y:S01]  /*2960*/  IMAD.U32 R0, R8, 0x10000, RZ ;  /* 0x0001000008007824 */ /* 0x006fe200078e00ff */
[C---:B------:R-:W-:Y:S01]  /*2970*/  LOP3.LUT R20, R9.reuse, 0xffff0000, RZ, 0xc0, !PT ;  /* 0xffff000009147812 */ /* 0x040fe200078ec0ff */
[----:B------:R-:W-:Y:S01]  /*2980*/  IMAD.U32 R12, R9, 0x10000, RZ ;  /* 0x00010000090c7824 */ /* 0x000fe200078e00ff */
[----:B------:R-:W-:Y:S01]  /*2990*/  SHF.L.U32 R14, R10, 0x10, RZ ;  /* 0x000000100a0e7819 */ /* 0x000fe200000006ff */
[C---:B------:R-:W-:Y:S01]  /*29a0*/  IMAD.U32 R98, R11.reuse, 0x10000, RZ ;  /* 0x000100000b627824 */ /* 0x040fe200078e00ff */
[----:B------:R-:W-:Y:S01]  /*29b0*/  LOP3.LUT R100, R11, 0xffff0000, RZ, 0xc0, !PT ;  /* 0xffff00000b647812 */ /* 0x000fe200078ec0ff */
[C---:B-----5:R-:W-:Y:S01]  /*29c0*/  FMUL R3, R89.reuse, R0 ;  /* 0x0000000059037220 */ /* 0x060fe20000400000 */
[----:B------:R-:W-:Y:S01]  /*29d0*/  LOP3.LUT R8, R8, 0xffff0000, RZ, 0xc0, !PT ;  /* 0xffff000008087812 */ /* 0x000fe200078ec0ff */
[C---:B------:R-:W-:Y:S01]  /*29e0*/  FMUL R13, R89.reuse, R12 ;  /* 0x0000000c590d7220 */ /* 0x040fe20000400000 */
[----:B------:R-:W-:Y:S01]  /*29f0*/  LOP3.LUT R10, R10, 0xffff0000, RZ, 0xc0, !PT ;  /* 0xffff00000a0a7812 */ /* 0x000fe200078ec0ff */
[C---:B------:R-:W-:Y:S01]  /*2a00*/  FMUL R20, R89.reuse, R20 ;  /* 0x0000001459147220 */ /* 0x040fe20000400000 */
[C---:B------:R-:W-:Y:S01]  /*2a10*/  FMUL R23, R89.reuse, R98 ;  /* 0x0000006259177220 */ /* 0x040fe20000400000 */
[C---:B------:R-:W-:Y:S01]  /*2a20*/  FMUL R100, R89.reuse, R100 ;  /* 0x0000006459647220 */ /* 0x040fe20000400000 */
[C---:B------:R-:W-:Y:S01]  /*2a30*/  FMUL R0, R89.reuse, R8 ;  /* 0x0000000859007220 */ /* 0x040fe20000400000 */
[C---:B------:R-:W-:Y:S01]  /*2a40*/  FMUL R21, R89.reuse, R14 ;  /* 0x0000000e59157220 */ /* 0x040fe20000400000 */
[----:B------:R-:W-:Y:S01]  /*2a50*/  FMUL R22, R89, R10 ;  /* 0x0000000a59167220 */ /* 0x000fe20000400000 */
[C---:B---3--:R-:W-:Y:S01]  /*2a60*/  IMAD.U32 R106, R5.reuse, 0x10000, RZ ;  /* 0x00010000056a7824 */ /* 0x048fe200078e00ff */
[----:B------:R-:W-:Y:S01]  /*2a70*/  LOP3.LUT R108, R5, 0xffff0000, RZ, 0xc0, !PT ;  /* 0xffff0000056c7812 */ /* 0x000fe200078ec0ff */
[C---:B------:R-:W-:Y:S01]  /*2a80*/  IMAD.U32 R110, R6.reuse, 0x10000, RZ ;  /* 0x00010000066e7824 */ /* 0x040fe200078e00ff */
[----:B------:R-:W-:Y:S01]  /*2a90*/  LOP3.LUT R112, R6, 0xffff0000, RZ, 0xc0, !PT ;  /* 0xffff000006707812 */ /* 0x000fe200078ec0ff */
[C---:B------:R-:W-:Y:S01]  /*2aa0*/  IMAD.U32 R102, R4.reuse, 0x10000, RZ ;  /* 0x0001000004667824 */ /* 0x040fe200078e00ff */
[----:B------:R-:W-:Y:S01]  /*2ab0*/  LOP3.LUT R104, R4, 0xffff0000, RZ, 0xc0, !PT ;  /* 0xffff000004687812 */ /* 0x000fe200078ec0ff */
[C---:B------:R-:W-:Y:S01]  /*2ac0*/  FFMA R5, R90.reuse, R26, R13 ;  /* 0x0000001a5a057223 */ /* 0x040fe2000000000d */
[C---:B------:R-:W-:Y:S01]  /*2ad0*/  FFMA R6, R90.reuse, R27, R20 ;  /* 0x0000001b5a067223 */ /* 0x040fe20000000014 */
[C---:B------:R-:W-:Y:S01]  /*2ae0*/  FFMA R30, R90.reuse, R30, R23 ;  /* 0x0000001e5a1e7223 */ /* 0x040fe20000000017 */
[C---:B------:R-:W-:Y:S01]  /*2af0*/  FFMA R31, R90.reuse, R31, R100 ;  /* 0x0000001f5a1f7223 */ /* 0x040fe20000000064 */
[C---:B------:R-:W-:Y:S01]  /*2b00*/  FFMA R4, R90.reuse, R24, R3 ;  /* 0x000000185a047223 */ /* 0x040fe20000000003 */
[C---:B------:R-:W-:Y:S01]  /*2b10*/  FFMA R25, R90.reuse, R25, R0 ;  /* 0x000000195a197223 */ /* 0x040fe20000000000 */
[C---:B------:R-:W-:Y:S01]  /*2b20*/  FFMA R28, R90.reuse, R28, R21 ;  /* 0x0000001c5a1c7223 */ /* 0x040fe20000000015 */
[----:B------:R-:W-:Y:S01]  /*2b30*/  FFMA R29, R90, R29, R22 ;  /* 0x0000001d5a1d7223 */ /* 0x000fe20000000016 */
[C---:B------:R-:W-:Y:S01]  /*2b40*/  LOP3.LUT R8, R7.reuse, 0xffff0000, RZ, 0xc0, !PT ;  /* 0xffff000007087812 */ /* 0x040fe200078ec0ff */
[----:B------:R-:W-:Y:S01]  /*2b50*/  IMAD.U32 R114, R7, 0x10000, RZ ;  /* 0x0001000007727824 */ /* 0x000fe200078e00ff */
[----:B------:R-:W-:Y:S01]  /*2b60*/  F2FP.BF16.F32.PACK_AB R5, R6, R5 ;  /* 0x000000050605723e */ /* 0x000fe200000010ff */
[----:B------:R-:W-:Y:S01]  /*2b70*/  FMUL R27, R89, R106 ;  /* 0x0000006a591b7220 */ /* 0x000fe20000400000 */
[----:B------:R-:W-:Y:S01]  /*2b80*/  F2FP.BF16.F32.PACK_AB R7, R31, R30 ;  /* 0x0000001e1f07723e */ /* 0x000fe200000010ff */
[----:B------:R-:W-:Y:S01]  /*2b90*/  FMUL R108, R89, R108 ;  /* 0x0000006c596c7220 */ /* 0x000fe20000400000 */
[----:B------:R-:W-:Y:S01]  /*2ba0*/  F2FP.BF16.F32.PACK_AB R4, R25, R4 ;  /* 0x000000041904723e */ /* 0x000fe200000010ff */
[----:B------:R-:W-:Y:S01]  /*2bb0*/  FMUL R31, R89, R114 ;  /* 0x00000072591f7220 */ /* 0x000fe20000400000 */
[----:B------:R-:W-:Y:S01]  /*2bc0*/  F2FP.BF16.F32.PACK_AB R6, R29, R28 ;  /* 0x0000001c1d06723e */ /* 0x000fe200000010ff */
[C---:B------:R-:W-:Y:S01]  /*2bd0*/  FMUL R24, R89.reuse, R8 ;  /* 0x0000000859187220 */ /* 0x040fe20000400000 */
[C---:B------:R-:W-:Y:S01]  /*2be0*/  FMUL R25, R89.reuse, R102 ;  /* 0x0000006659197220 */ /* 0x040fe20000400000 */
[C---:B------:R-:W-:Y:S01]  /*2bf0*/  FMUL R104, R89.reuse, R104 ;  /* 0x0000006859687220 */ /* 0x040fe20000400000 */
[C---:B------:R-:W-:Y:S01]  /*2c00*/  FMUL R29, R89.reuse, R110 ;  /* 0x0000006e591d7220 */ /* 0x040fe20000400000 */
[----:B------:R-:W-:Y:S01]  /*2c10*/  FMUL R112, R89, R112 ;  /* 0x0000007059707220 */ /* 0x000fe20000400000 */
        /* <DEDUP_REMOVED lines=8> */
[----:B------:R-:W-:Y:S01]  /*2ca0*/  LEA R12, R91, UR50, 0x1 ;  /* 0x000000325b0c7c11 */ /* 0x000fe2000f8e08ff */
[----:B------:R-:W-:Y:S05]  /*2cb0*/  WARPSYNC.ALL ;  /* 0x0000000000007948 */ /* 0x000fea0003800000 */
[----:B------:R-:W-:Y:S01]  /*2cc0*/  F2FP.BF16.F32.PACK_AB R9, R10, R9 ;  /* 0x000000090a09723e */ /* 0x000fe200000010ff */
[----:B------:R1:W-:Y:S01]  /*2cd0*/  STSM.16.M88.4 [R12+0x200], R4 ;  /* 0x000200040c007844 */ /* 0x0003e20000000200 */
[----:B------:R-:W-:Y:S01]  /*2ce0*/  F2FP.BF16.F32.PACK_AB R11, R14, R11 ;  /* 0x0000000b0e0b723e */ /* 0x000fe200000010ff */
[----:B------:R-:W-:Y:S01]  /*2cf0*/  IMAD R14, R95, 0x2, R12 ;  /* 0x000000025f0e7824 */ /* 0x000fe200078e020c */
[----:B------:R-:W-:Y:S01]  /*2d00*/  F2FP.BF16.F32.PACK_AB R8, R33, R8 ;  /* 0x000000082108723e */ /* 0x000fe200000010ff */
[----:B------:R-:W-:Y:S01]  /*2d10*/  BSSY B0, `(.L_x_51) ;  /* 0x0000012000007945 */ /* 0x000fe20003800000 */
[----:B------:R-:W-:-:S02]  /*2d20*/  F2FP.BF16.F32.PACK_AB R10, R37, R36 ;  /* 0x00000024250a723e */ /* 0x000fc400000010ff */
[----:B------:R-:W-:-:S03]  /*2d30*/  ISETP.GT.U32.AND P3, PT, R94, 0x3e, PT ;  /* 0x0000003e5e00780c */ /* 0x000fc60003f64070 */
[----:B------:R1:W-:Y:S01]  /*2d40*/  STSM.16.M88.4 [R14+0x200], R8 ;  /* 0x000200080e007844 */ /* 0x0003e20000000200 */
[----:B------:R-:W-:Y:S01]  /*2d50*/  @!PT LDS RZ, [RZ] ;  /* 0x00000000fffff984 */ /* 0x000fe20000000800 */
[----:B------:R-:W-:Y:S01]  /*2d60*/  @!PT LDS RZ, [RZ] ;  /* 0x00000000fffff984 */ /* 0x000fe20000000800 */
[----:B------:R-:W-:Y:S01]  /*2d70*/  @!PT LDS RZ, [RZ] ;  /* 0x00000000fffff984 */ /* 0x000fe20000000800 */
[----:B------:R-:W-:Y:S01]  /*2d80*/  @!PT LDS RZ, [RZ] ;  /* 0x00000000fffff984 */ /* 0x000fe20000000800 */
[----:B------:R2:W-:Y:S06]  /*2d90*/  MEMBAR.ALL.CTA ;  /* 0x0000000000007992 */ /* 0x0005ec0000008000 */
[----:B--2---:R-:W2:Y:S02]  /*2da0*/  FENCE.VIEW.ASYNC.S ;  /* 0x00000000000073c6 */ /* 0x004ea40000000000 */
[----:B--2---:R-:W-:Y:S06]  /*2db0*/  BAR.SYNC.DEFER_BLOCKING 0x1, 0x100 ;  /* 0x0044000000007b1d */ /* 0x004fec0000010000 */
[----:B------:R-:W-:Y:S05]  /*2dc0*/  @P3 BRA `(.L_x_52) ;  /* 0x0000000000183947 */ /* 0x000fea0003800000 */
[----:B------:R-:W-:Y:S02]  /*2dd0*/  UIADD3 UR4, UP0, UR56, 0x4f0, URZ ;  /* 0x000004f038047890 */ /* 0x000fe4000ff1e03f */
[----:B------:R-:W-:Y:S02]  /*2de0*/  UIADD3 UR44, UR50, 0x200, URZ ;  /* 0x00000200322c7890 */ /* 0x000fe4000fffe03f */
[----:B------:R-:W-:-:S09]  /*2df0*/  UIADD3.X UR5, URZ, UR57, URZ, UP0, !UPT ;  /* 0x000000393f057290 */ /* 0x000fd200087fe43f */
[----:B------:R2:W-:Y:S01]  /*2e00*/  UTMASTG.3D [UR44], [UR4] ;  /* 0x0000002c040073b5 */ /* 0x0005e20008010000 */
[----:B------:R0:W-:Y:S01]  /*2e10*/  UTMACMDFLUSH ;  /* 0x00000000000079b7 */ /* 0x0001e20000000000 */
[----:B--2---:R-:W-:-:S04]  /*2e20*/  DEPBAR.LE SB0, 0x1 ;  /* 0x000080400000791a */ /* 0x004fc80000000000 */
.L_x_52:
[----:B------:R-:W-:Y:S05]  /*2e30*/  BSYNC B0 ;  /* 0x0000000000007941 */ /* 0x000fea0003800000 */
.L_x_51:
[----:B------:R-:W-:Y:S01]  /*2e40*/  BAR.SYNC.DEFER_BLOCKING 0x1, 0x100 ;  /* 0x0044000000007b1d */ /* 0x000fe20000010000 */
[----:B------:R-:W-:Y:S01]  /*2e50*/  ISETP.NE.AND P4, PT, RZ, UR40, PT ;  /* 0x00000028ff007c0c */ /* 0x000fe2000bf85270 */
[----:B-1----:R-:W-:-:S12]  /*2e60*/  VIADD R8, R12, 0x200 ;  /* 0x000002000c087836 */ /* 0x002fd80000000000 */
[----:B------:R-:W-:Y:S05]  /*2e70*/  @!P4 BRA `(.L_x_53) ;  /* 0x000000000034c947 */ /* 0x000fea0003800000 */
[----:B------:R-:W-:Y:S04]  /*2e80*/  BSSY B0, `(.L_x_54) ;  /* 0x0000009000007945 */ /* 0x000fe80003800000 */
[----:B------:R-:W-:Y:S05]  /*2e90*/  @!P0 BRA `(.L_x_55) ;  /* 0x00000000001c8947 */ /* 0x000fea0003800000 */
[----:B------:R-:W-:-:S13]  /*2ea0*/  ISETP.NE.AND P4, PT, R99, 0x3, PT ;  /* 0x000000036300780c */ /* 0x000fda0003f85270 */
[----:B------:R-:W-:Y:S05]  /*2eb0*/  @!P4 BRA `(.L_x_56) ;  /* 0x000000000004c947 */ /* 0x000fea0003800000 */
[----:B------:R-:W-:Y:S01]  /*2ec0*/  BPT.TRAP 0x1 ;  /* 0x000000040000795c */ /* 0x000fe20000300000 */
.L_x_56:
[----:B------:R-:W-:-:S04]  /*2ed0*/  ULEA UR4, UR39, UR50, 0x3 ;  /* 0x0000003227047291 */ /* 0x000fc8000f8e183f */
[----:B------:R-:W-:-:S04]  /*2ee0*/  UIADD3 UR4, UR4, 0x80, URZ ;  /* 0x0000008004047890 */ /* 0x000fc8000fffe03f */
[----:B------:R-:W-:-:S09]  /*2ef0*/  UPRMT UR4, UR49, 0x654, UR4 ;  /* 0x0000065431047896 */ /* 0x000fd20008000004 */
[----:B------:R-:W-:Y:S03]  /*2f00*/  SYNCS.ARRIVE.TRANS64.RED.A1T0 RZ, [UR4], RZ ;  /* 0x000000ffffff79a7 */ /* 0x000fe60008100404 */
.L_x_55:
[----:B------:R-:W-:Y:S05]  /*2f10*/  BSYNC B0 ;  /* 0x0000000000007941 */ /* 0x000fea0003800000 */
.L_x_54:
[----:B------:R-:W-:-:S04]  /*2f20*/  UIADD3 UR39, UR39, 0x1, URZ ;  /* 0x0000000127277890 */ /* 0x000fc8000fffe03f */
[----:B------:R-:W-:-:S04]  /*2f30*/  UISETP.NE.AND UP0, UPT, UR39, 0x4, UPT ;  /* 0x000000042700788c */ /* 0x000fc8000bf05270 */
[----:B------:R-:W-:-:S12]  /*2f40*/  USEL UR39, UR39, URZ, UP0 ;  /* 0x0000003f27277287 */ /* 0x000fd80008000000 */
.L_x_53:
[----:B------:R-:W-:Y:S04]  /*2f50*/  BSSY B0, `(.L_x_57) ;  /* 0x0000032000007945 */ /* 0x000fe80003800000 */
[----:B------:R-:W-:Y:S05]  /*2f60*/  @!P0 BRA `(.L_x_58) ;  /* 0x0000000000c08947 */ /* 0x000fea0003800000 */
[----:B------:R-:W-:-:S13]  /*2f70*/  ISETP.NE.AND P4, PT, R99, 0x3, PT ;  /* 0x000000036300780c */ /* 0x000fda0003f85270 */
[----:B------:R-:W-:Y:S05]  /*2f80*/  @!P4 BRA `(.L_x_59) ;  /* 0x000000000004c947 */ /* 0x000fea0003800000 */
[----:B------:R-:W-:Y:S01]  /*2f90*/  BPT.TRAP 0x1 ;  /* 0x000000040000795c */ /* 0x000fe20000300000 */
.L_x_59:
[----:B------:R-:W-:Y:S01]  /*2fa0*/  LEA R4, R15, UR50, 0x3 ;  /* 0x000000320f047c11 */ /* 0x000fe2000f8e18ff */
[----:B------:R-:W-:Y:S01]  /*2fb0*/  BSSY B1, `(.L_x_60) ;  /* 0x0000004000017945 */ /* 0x000fe20003800000 */
[----:B------:R-:W-:-:S04]  /*2fc0*/  SHF.L.U32 R5, R93, 0x1f, RZ ;  /* 0x0000001f5d057819 */ /* 0x000fc800000006ff */
[----:B------:R-:W1:Y:S02]  /*2fd0*/  SYNCS.PHASECHK.TRANS64.TRYWAIT P4, [R4+URZ+0x60], R5 ;  /* 0x00006005040075a7 */ /* 0x000e64000808017f */
[----:B-1----:R-:W-:Y:S05]  /*2fe0*/  @!P4 BRA `(.L_x_61) ;  /* 0x0000004400e8c947 */ /* 0x002fea0003800000 */
.L_x_169:
[----:B------:R-:W-:Y:S05]  /*2ff0*/  BSYNC B1 ;  /* 0x0000000000017941 */ /* 0x000fea0003800000 */
.L_x_60:
[----:B------:R-:W-:Y:S05]  /*3000*/  @P2 BRA `(.L_x_62) ;  /* 0x0000000000942947 */ /* 0x000fea0003800000 */
[----:B------:R-:W-:Y:S01]  /*3010*/  IMAD R0, R15, 0x2000, R8 ;  /* 0x000020000f007824 */ /* 0x000fe200078e0208 */
[----:B------:R-:W-:Y:S05]  /*3020*/  WARPSYNC.ALL ;  /* 0x0000000000007948 */ /* 0x000fea0003800000 */
[----:B------:R-:W-:Y:S01]  /*3030*/  IMAD R3, R95, 0x2, R0 ;  /* 0x000000025f037824 */ /* 0x000fe200078e0200 */
[----:B-1----:R-:W1:Y:S04]  /*3040*/  LDSM.16.M88.4 R4, [R0] ;  /* 0x000000000004783b */ /* 0x002e680000000200 */
[----:B------:R-:W2:Y:S01]  /*3050*/  LDSM.16.M88.4 R28, [R3] ;  /* 0x00000000031c783b */ /* 0x000ea20000000200 */
[C---:B-1----:R-:W-:Y:S01]  /*3060*/  IMAD.U32 R10, R4.reuse, 0x10000, RZ ;  /* 0x00010000040a7824 */ /* 0x042fe200078e00ff */
[C---:B------:R-:W-:Y:S01]  /*3070*/  LOP3.LUT R22, R5.reuse, 0xffff0000, RZ, 0xc0, !PT ;  /* 0xffff000005167812 */ /* 0x040fe200078ec0ff */
[----:B------:R-:W-:Y:S01]  /*3080*/  IMAD.U32 R20, R5, 0x10000, RZ ;  /* 0x0001000005147824 */ /* 0x000fe200078e00ff */
[----:B------:R-:W-:Y:S01]  /*3090*/  LOP3.LUT R4, R4, 0xffff0000, RZ, 0xc0, !PT ;  /* 0xffff000004047812 */ /* 0x000fe200078ec0ff */
[C---:B------:R-:W-:Y:S01]  /*30a0*/  IMAD.U32 R24, R6.reuse, 0x10000, RZ ;  /* 0x0001000006187824 */ /* 0x040fe200078e00ff */
[----:B------:R-:W-:Y:S01]  /*30b0*/  LOP3.LUT R6, R6, 0xffff0000, RZ, 0xc0, !PT ;  /* 0xffff000006067812 */ /* 0x000fe200078ec0ff */
[----:B--2---:R-:W-:Y:S01]  /*30c0*/  IMAD.U32 R32, R28, 0x10000, RZ ;  /* 0x000100001c207824 */ /* 0x004fe200078e00ff */
[C---:B------:R-:W-:Y:S01]  /*30d0*/  LOP3.LUT R100, R7.reuse, 0xffff0000, RZ, 0xc0, !PT ;  /* 0xffff000007647812 */ /* 0x040fe200078ec0ff */
[----:B------:R-:W-:Y:S01]  /*30e0*/  IMAD.U32 R36, R30, 0x10000, RZ ;  /* 0x000100001e247824 */ /* 0x000fe200078e00ff */
[----:B------:R-:W-:Y:S01]  /*30f0*/  LOP3.LUT R28, R28, 0xffff0000, RZ, 0xc0, !PT ;  /* 0xffff00001c1c7812 */ /* 0x000fe200078ec0ff */
[----:B------:R-:W-:Y:S01]  /*3100*/  IMAD.U32 R26, R7, 0x10000, RZ ;  /* 0x00010000071a7824 */ /* 0x000fe200078e00ff */
[C---:B------:R-:W-:Y:S01]  /*3110*/  LOP3.LUT R108, R29.reuse, 0xffff0000, RZ, 0xc0, !PT ;  /* 0xffff00001d6c7812 */ /* 0x040fe200078ec0ff */
[----:B------:R-:W-:Y:S01]  /*3120*/  IMAD.U32 R34, R29, 0x10000, RZ ;  /* 0x000100001d227824 */ /* 0x000fe200078e00ff */
[----:B------:R-:W-:Y:S01]  /*3130*/  LOP3.LUT R30, R30, 0xffff0000, RZ, 0xc0, !PT ;  /* 0xffff00001e1e7812 */ /* 0x000fe200078ec0ff */
[C---:B------:R-:W-:Y:S01]  /*3140*/  IMAD.U32 R38, R31.reuse, 0x10000, RZ ;  /* 0x000100001f267824 */ /* 0x040fe200078e00ff */
[----:B------:R-:W-:Y:S01]  /*3150*/  LOP3.LUT R98, R31, 0xffff0000, RZ, 0xc0, !PT ;  /* 0xffff00001f627812 */ /* 0x000fe200078ec0ff */
[C---:B------:R-:W-:Y:S01]  /*3160*/  FMUL R13, R89.reuse, R20 ;  /* 0x00000014590d7220 */ /* 0x040fe20000400000 */
        /* <DEDUP_REMOVED lines=14> */
[----:B------:R-:W-:-:S07]  /*3250*/  FMUL R24, R89, R98 ;  /* 0x0000006259187220 */ /* 0x000fce0000400000 */
.L_x_62:
[----:B------:R-:W-:-:S07]  /*3260*/  VIADD R15, R15, 0x1 ;  /* 0x000000010f0f7836 */ /* 0x000fce0000000000 */
.L_x_58:
[----:B------:R-:W-:Y:S05]  /*3270*/  BSYNC B0 ;  /* 0x0000000000007941 */ /* 0x000fea0003800000 */
.L_x_57:
[C---:B-1----:R-:W-:Y:S01]  /*3280*/  FFMA R5, R90.reuse, R42, R13 ;  /* 0x0000002a5a057223 */ /* 0x042fe2000000000d */
[C---:B------:R-:W-:Y:S01]  /*3290*/  FFMA R6, R90.reuse, R43, R20 ;  /* 0x0000002b5a067223 */ /* 0x040fe20000000014 */
        /* <DEDUP_REMOVED lines=14> */
[----:B------:R-:W-:Y:S01]  /*3380*/  F2FP.BF16.F32.PACK_AB R5, R6, R5 ;  /* 0x000000050605723e */ /* 0x000fe200000010ff */
[----:B------:R-:W-:Y:S05]  /*3390*/  WARPSYNC.ALL ;  /* 0x0000000000007948 */ /* 0x000fea0003800000 */
[----:B------:R-:W-:Y:S01]  /*33a0*/  F2FP.BF16.F32.PACK_AB R48, R49, R48 ;  /* 0x000000303130723e */ /* 0x000fe200000010ff */
[----:B------:R-:W-:Y:S01]  /*33b0*/  BSSY B0, `(.L_x_63) ;  /* 0x000001a000007945 */ /* 0x000fe20003800000 */
[----:B------:R-:W-:-:S02]  /*33c0*/  F2FP.BF16.F32.PACK_AB R4, R41, R4 ;  /* 0x000000042904723e */ /* 0x000fc400000010ff */
[----:B------:R-:W-:Y:S02]  /*33d0*/  F2FP.BF16.F32.PACK_AB R6, R45, R44 ;  /* 0x0000002c2d06723e */ /* 0x000fe400000010ff */
[----:B------:R-:W-:Y:S02]  /*33e0*/  F2FP.BF16.F32.PACK_AB R7, R10, R7 ;  /* 0x000000070a07723e */ /* 0x000fe400000010ff */
[----:B------:R-:W-:Y:S02]  /*33f0*/  F2FP.BF16.F32.PACK_AB R49, R51, R50 ;  /* 0x000000323331723e */ /* 0x000fe400000010ff */
[----:B------:R-:W-:Y:S01]  /*3400*/  F2FP.BF16.F32.PACK_AB R50, R53, R52 ;  /* 0x000000343532723e */ /* 0x000fe200000010ff */
[----:B------:R1:W-:Y:S01]  /*3410*/  STSM.16.M88.4 [R12+0x2200], R4 ;  /* 0x002200040c007844 */ /* 0x0003e20000000200 */
[----:B------:R-:W-:-:S05]  /*3420*/  F2FP.BF16.F32.PACK_AB R51, R55, R54 ;  /* 0x000000363733723e */ /* 0x000fca00000010ff */
        /* <DEDUP_REMOVED lines=11> */
[----:B------:R-:W-:Y:S02]  /*34e0*/  UIADD3 UR4, UR50, 0x2200, URZ ;  /* 0x0000220032047890 */ /* 0x000fe4000fffe03f */
[----:B------:R-:W-:Y:S01]  /*34f0*/  UIADD3.X UR9, URZ, UR57, URZ, UP0, !UPT ;  /* 0x000000393f097290 */ /* 0x000fe200087fe43f */
[----:B------:R-:W-:Y:S01]  /*3500*/  UMOV UR6, UR46 ;  /* 0x0000002e00067c82 */ /* 0x000fe20008000000 */
[----:B------:R-:W-:-:S07]  /*3510*/  UMOV UR7, UR47 ;  /* 0x0000002f00077c82 */ /* 0x000fce0008000000 */
[----:B------:R2:W-:Y:S01]  /*3520*/  UTMASTG.3D [UR4], [UR8] ;  /* 0x00000004080073b5 */ /* 0x0005e20008010000 */
[----:B------:R0:W-:Y:S01]  /*3530*/  UTMACMDFLUSH ;  /* 0x00000000000079b7 */ /* 0x0001e20000000000 */
[----:B--2---:R-:W-:-:S04]  /*3540*/  DEPBAR.LE SB0, 0x1 ;  /* 0x000080400000791a */ /* 0x004fc80000000000 */
.L_x_64:
[----:B------:R-:W-:Y:S05]  /*3550*/  BSYNC B0 ;  /* 0x0000000000007941 */ /* 0x000fea0003800000 */
.L_x_63:
[----:B------:R-:W-:Y:S06]  /*3560*/  BAR.SYNC.DEFER_BLOCKING 0x1, 0x100 ;  /* 0x0044000000007b1d */ /* 0x000fec0000010000 */
[----:B------:R-:W-:Y:S04]  /*3570*/  BSSY B0, `(.L_x_65) ;  /* 0x0000009000007945 */ /* 0x000fe80003800000 */
[----:B------:R-:W-:Y:S05]  /*3580*/  @!P0 BRA `(.L_x_66) ;  /* 0x00000000001c8947 */ /* 0x000fea0003800000 */
[----:B------:R-:W-:-:S13]  /*3590*/  ISETP.NE.AND P4, PT, R99, 0x3, PT ;  /* 0x000000036300780c */ /* 0x000fda0003f85270 */
[----:B------:R-:W-:Y:S05]  /*35a0*/  @!P4 BRA `(.L_x_67) ;  /* 0x000000000004c947 */ /* 0x000fea0003800000 */
[----:B------:R-:W-:Y:S01]  /*35b0*/  BPT.TRAP 0x1 ;  /* 0x000000040000795c */ /* 0x000fe20000300000 */
.L_x_67:
[----:B------:R-:W-:-:S04]  /*35c0*/  ULEA UR4, UR39, UR50, 0x3 ;  /* 0x0000003227047291 */ /* 0x000fc8000f8e183f */
[----:B------:R-:W-:-:S04]  /*35d0*/  UIADD3 UR4, UR4, 0x80, URZ ;  /* 0x0000008004047890 */ /* 0x000fc8000fffe03f */
[----:B------:R-:W-:-:S09]  /*35e0*/  UPRMT UR4, UR49, 0x654, UR4 ;  /* 0x0000065431047896 */ /* 0x000fd20008000004 */
[----:B------:R-:W-:Y:S03]  /*35f0*/  SYNCS.ARRIVE.TRANS64.RED.A1T0 RZ, [UR4], RZ ;  /* 0x000000ffffff79a7 */ /* 0x000fe60008100404 */
.L_x_66:
[----:B------:R-:W-:Y:S05]  /*3600*/  BSYNC B0 ;  /* 0x0000000000007941 */ /* 0x000fea0003800000 */
.L_x_65:
[----:B------:R-:W-:Y:S01]  /*3610*/  UIADD3 UR39, UR39, 0x1, URZ ;  /* 0x0000000127277890 */ /* 0x000fe2000fffe03f */
[----:B------:R-:W-:Y:S01]  /*3620*/  BSSY B0, `(.L_x_68) ;  /* 0x0000039000007945 */ /* 0x000fe20003800000 */
[----:B------:R-:W-:Y:S02]  /*3630*/  IMAD.MOV.U32 R9, RZ, RZ, R93 ;  /* 0x000000ffff097224 */ /* 0x000fe400078e005d */
[----:B------:R-:W-:-:S04]  /*3640*/  UISETP.NE.AND UP0, UPT, UR39, 0x4, UPT ;  /* 0x000000042700788c */ /* 0x000fc8000bf05270 */
[----:B------:R-:W-:Y:S01]  /*3650*/  USEL UR39, UR39, URZ, UP0 ;  /* 0x0000003f27277287 */ /* 0x000fe20008000000 */
[----:B------:R-:W-:Y:S11]  /*3660*/  @!P0 BRA `(.L_x_69) ;  /* 0x0000000000d08947 */ /* 0x000ff60003800000 */
[----:B------:R-:W-:-:S13]  /*3670*/  ISETP.NE.AND P4, PT, R99, 0x3, PT ;  /* 0x000000036300780c */ /* 0x000fda0003f85270 */
[----:B------:R-:W-:Y:S05]  /*3680*/  @!P4 BRA `(.L_x_70) ;  /* 0x000000000004c947 */ /* 0x000fea0003800000 */
[----:B------:R-:W-:Y:S01]  /*3690*/  BPT.TRAP 0x1 ;  /* 0x000000040000795c */ /* 0x000fe20000300000 */
.L_x_70:
[C---:B-1----:R-:W-:Y:S01]  /*36a0*/  LEA R4, R15.reuse, UR50, 0x3 ;  /* 0x000000320f047c11 */ /* 0x042fe2000f8e18ff */
[----:B------:R-:W-:Y:S01]  /*36b0*/  VIADD R11, R15, 0x1 ;  /* 0x000000010f0b7836 */ /* 0x000fe20000000000 */
[----:B------:R-:W-:Y:S01]  /*36c0*/  SHF.L.U32 R5, R93, 0x1f, RZ ;  /* 0x0000001f5d057819 */ /* 0x000fe200000006ff */
[----:B------:R-:W-:Y:S03]  /*36d0*/  BSSY B1, `(.L_x_71) ;  /* 0x0000005000017945 */ /* 0x000fe60003800000 */
[----:B------:R-:W1:Y:S01]  /*36e0*/  SYNCS.PHASECHK.TRANS64.TRYWAIT P5, [R4+URZ+0x60], R5 ;  /* 0x00006005040075a7 */ /* 0x000e6200080a017f */
[----:B------:R-:W-:-:S04]  /*36f0*/  ISETP.NE.AND P4, PT, R11, 0x4, PT ;  /* 0x000000040b00780c */ /* 0x000fc80003f85270 */
[----:B------:R-:W-:Y:S01]  /*3700*/  SEL R40, RZ, 0x1, P4 ;  /* 0x00000001ff287807 */ /* 0x000fe20002000000 */
[----:B-1----:R-:W-:Y:S08]  /*3710*/  @!P5 BRA `(.L_x_72) ;  /* 0x000000400030d947 */ /* 0x002ff00003800000 */
.L_x_170:
[----:B------:R-:W-:Y:S05]  /*3720*/  BSYNC B1 ;  /* 0x0000000000017941 */ /* 0x000fea0003800000 */
.L_x_71:
[----:B------:R-:W-:Y:S05]  /*3730*/  @P2 BRA `(.L_x_73) ;  /* 0x0000000000942947 */ /* 0x000fea0003800000 */
[----:B------:R-:W-:Y:S01]  /*3740*/  IMAD R26, R15, 0x2000, R8 ;  /* 0x000020000f1a7824 */ /* 0x000fe200078e0208 */
[----:B------:R-:W-:Y:S05]  /*3750*/  WARPSYNC.ALL ;  /* 0x0000000000007948 */ /* 0x000fea0003800000 */
[----:B------:R-:W-:Y:S01]  /*3760*/  IMAD R29, R95, 0x2, R26 ;  /* 0x000000025f1d7824 */ /* 0x000fe200078e021a */
[----:B-1----:R-:W1:Y:S05]  /*3770*/  LDSM.16.M88.4 R4, [R26] ;  /* 0x000000001a04783b */ /* 0x002e6a0000000200 */
[----:B------:R-:W2:Y:S01]  /*3780*/  LDSM.16.M88.4 R28, [R29] ;  /* 0x000000001d1c783b */ /* 0x000ea20000000200 */
[C---:B-1----:R-:W-:Y:S01]  /*3790*/  IMAD.U32 R0, R4.reuse, 0x10000, RZ ;  /* 0x0001000004007824 */ /* 0x042fe200078e00ff */
[----:B------:R-:W-:Y:S01]  /*37a0*/  LOP3.LUT R4, R4, 0xffff0000, RZ, 0xc0, !PT ;  /* 0xffff000004047812 */ /* 0x000fe200078ec0ff */
[C---:B------:R-:W-:Y:S01]  /*37b0*/  IMAD.U32 R22, R6.reuse, 0x10000, RZ ;  /* 0x0001000006167824 */ /* 0x040fe200078e00ff */
[----:B------:R-:W-:Y:S01]  /*37c0*/  LOP3.LUT R20, R5, 0xffff0000, RZ, 0xc0, !PT ;  /* 0xffff000005147812 */ /* 0x000fe200078ec0ff */
[C---:B------:R-:W-:Y:S01]  /*37d0*/  IMAD.U32 R24, R7.reuse, 0x10000, RZ ;  /* 0x0001000007187824 */ /* 0x040fe200078e00ff */
[----:B------:R-:W-:Y:S01]  /*37e0*/  LOP3.LUT R6, R6, 0xffff0000, RZ, 0xc0, !PT ;  /* 0xffff000006067812 */ /* 0x000fe200078ec0ff */
[----:B--2---:R-:W-:Y:S01]  /*37f0*/  IMAD.U32 R26, R28, 0x10000, RZ ;  /* 0x000100001c1a7824 */ /* 0x004fe200078e00ff */
[----:B------:R-:W-:Y:S01]  /*3800*/  LOP3.LUT R100, R7, 0xffff0000, RZ, 0xc0, !PT ;  /* 0xffff000007647812 */ /* 0x000fe200078ec0ff */
        /* <DEDUP_REMOVED lines=24> */
.L_x_73:
[----:B------:R-:W-:Y:S02]  /*3990*/  LOP3.LUT R9, R93, R40, RZ, 0x3c, !PT ;  /* 0x000000285d097212 */ /* 0x000fe400078e3cff */
[----:B------:R-:W-:-:S07]  /*39a0*/  SEL R15, R11, RZ, P4 ;  /* 0x000000ff0b0f7207 */ /* 0x000fce0002000000 */
.L_x_69:
[----:B------:R-:W-:Y:S05]  /*39b0*/  BSYNC B0 ;  /* 0x0000000000007941 */ /* 0x000fea0003800000 */
.L_x_68:
        /* <DEDUP_REMOVED lines=45> */
.L_x_75:
[----:B------:R-:W-:Y:S05]  /*3c90*/  BSYNC B0 ;  /* 0x0000000000007941 */ /* 0x000fea0003800000 */
.L_x_74:
[----:B------:R-:W-:Y:S06]  /*3ca0*/  BAR.SYNC.DEFER_BLOCKING 0x1, 0x100 ;  /* 0x0044000000007b1d */ /* 0x000fec0000010000 */
[----:B------:R-:W-:Y:S04]  /*3cb0*/  BSSY B0, `(.L_x_76) ;  /* 0x0000009000007945 */ /* 0x000fe80003800000 */
[----:B------:R-:W-:Y:S05]  /*3cc0*/  @!P0 BRA `(.L_x_77) ;  /* 0x00000000001c8947 */ /* 0x000fea0003800000 */
[----:B------:R-:W-:-:S13]  /*3cd0*/  ISETP.NE.AND P4, PT, R99, 0x3, PT ;  /* 0x000000036300780c */ /* 0x000fda0003f85270 */
[----:B------:R-:W-:Y:S05]  /*3ce0*/  @!P4 BRA `(.L_x_78) ;  /* 0x000000000004c947 */ /* 0x000fea0003800000 */
[----:B------:R-:W-:Y:S01]  /*3cf0*/  BPT.TRAP 0x1 ;  /* 0x000000040000795c */ /* 0x000fe20000300000 */
.L_x_78:
[----:B------:R-:W-:-:S04]  /*3d00*/  ULEA UR4, UR39, UR50, 0x3 ;  /* 0x0000003227047291 */ /* 0x000fc8000f8e183f */
[----:B------:R-:W-:-:S04]  /*3d10*/  UIADD3 UR4, UR4, 0x80, URZ ;  /* 0x0000008004047890 */ /* 0x000fc8000fffe03f */
[----:B------:R-:W-:-:S09]  /*3d20*/  UPRMT UR4, UR49, 0x654, UR4 ;  /* 0x0000065431047896 */ /* 0x000fd20008000004 */
[----:B------:R-:W-:Y:S03]  /*3d30*/  SYNCS.ARRIVE.TRANS64.RED.A1T0 RZ, [UR4], RZ ;  /* 0x000000ffffff79a7 */ /* 0x000fe60008100404 */
.L_x_77:
[----:B------:R-:W-:Y:S05]  /*3d40*/  BSYNC B0 ;  /* 0x0000000000007941 */ /* 0x000fea0003800000 */
.L_x_76:
[----:B------:R-:W-:Y:S01]  /*3d50*/  UIADD3 UR4, UR39, 0x1, URZ ;  /* 0x0000000127047890 */ /* 0x000fe2000fffe03f */
[----:B------:R-:W-:Y:S03]  /*3d60*/  BSSY B0, `(.L_x_79) ;  /* 0x0000033000007945 */ /* 0x000fe60003800000 */
[----:B------:R-:W-:-:S04]  /*3d70*/  UISETP.NE.AND UP0, UPT, UR4, 0x4, UPT ;  /* 0x000000040400788c */ /* 0x000fc8000bf05270 */
[----:B------:R-:W-:Y:S01]  /*3d80*/  USEL UR39, UR4, URZ, UP0 ;  /* 0x0000003f04277287 */ /* 0x000fe20008000000 */
[----:B------:R-:W-:Y:S11]  /*3d90*/  @!P0 BRA `(.L_x_80) ;  /* 0x0000000000bc8947 */ /* 0x000ff60003800000 */
[----:B------:R-:W-:-:S13]  /*3da0*/  ISETP.NE.AND P4, PT, R99, 0x3, PT ;  /* 0x000000036300780c */ /* 0x000fda0003f85270 */
[----:B------:R-:W-:Y:S05]  /*3db0*/  @!P4 BRA `(.L_x_81) ;  /* 0x000000000004c947 */ /* 0x000fea0003800000 */
[----:B------:R-:W-:Y:S01]  /*3dc0*/  BPT.TRAP 0x1 ;  /* 0x000000040000795c */ /* 0x000fe20000300000 */
.L_x_81:
[----:B-1----:R-:W-:Y:S01]  /*3dd0*/  SHF.L.U32 R4, R9, 0x1f, RZ ;  /* 0x0000001f09047819 */ /* 0x002fe200000006ff */
[----:B------:R-:W-:Y:S01]  /*3de0*/  BSSY B1, `(.L_x_82) ;  /* 0x0000004000017945 */ /* 0x000fe20003800000 */
[----:B------:R-:W-:-:S04]  /*3df0*/  LEA R5, R15, UR50, 0x3 ;  /* 0x000000320f057c11 */ /* 0x000fc8000f8e18ff */
[----:B------:R-:W1:Y:S02]  /*3e00*/  SYNCS.PHASECHK.TRANS64.TRYWAIT P4, [R5+URZ+0x60], R4 ;  /* 0x00006004050075a7 */ /* 0x000e64000808017f */
[----:B-1----:R-:W-:Y:S05]  /*3e10*/  @!P4 BRA `(.L_x_83) ;  /* 0x000000380084c947 */ /* 0x002fea0003800000 */
.L_x_171:
[----:B------:R-:W-:Y:S05]  /*3e20*/  BSYNC B1 ;  /* 0x0000000000017941 */ /* 0x000fea0003800000 */
.L_x_82:
        /* <DEDUP_REMOVED lines=38> */
.L_x_80:
[----:B------:R-:W-:Y:S05]  /*4090*/  BSYNC B0 ;  /* 0x0000000000007941 */ /* 0x000fea0003800000 */
.L_x_79:
        /* <DEDUP_REMOVED lines=16> */
[----:B-1----:R-:W-:Y:S01]  /*41a0*/  F2FP.BF16.F32.PACK_AB R4, R0, R3 ;  /* 0x000000030004723e */ /* 0x002fe200000010ff */
[----:B------:R-:W-:Y:S05]  /*41b0*/  WARPSYNC.ALL ;  /* 0x0000000000007948 */ /* 0x000fea0003800000 */
[----:B------:R-:W-:Y:S01]  /*41c0*/  F2FP.BF16.F32.PACK_AB R5, R20, R13 ;  /* 0x0000000d1405723e */ /* 0x000fe200000010ff */
[----:B------:R-:W-:Y:S01]  /*41d0*/  BSSY B0, `(.L_x_84) ;  /* 0x000001a000007945 */ /* 0x000fe20003800000 */
[----:B------:R-:W-:-:S02]  /*41e0*/  F2FP.BF16.F32.PACK_AB R6, R22, R21 ;  /* 0x000000151606723e */ /* 0x000fc400000010ff */
[----:B------:R-:W-:Y:S02]  /*41f0*/  F2FP.BF16.F32.PACK_AB R7, R100, R23 ;  /* 0x000000176407723e */ /* 0x000fe400000010ff */
[----:B------:R-:W-:Y:S02]  /*4200*/  F2FP.BF16.F32.PACK_AB R8, R104, R25 ;  /* 0x000000196808723e */ /* 0x000fe400000010ff */
[----:B------:R-:W-:Y:S01]  /*4210*/  F2FP.BF16.F32.PACK_AB R9, R108, R27 ;  /* 0x0000001b6c09723e */ /* 0x000fe200000010ff */
[----:B------:R1:W-:Y:S01]  /*4220*/  STSM.16.M88.4 [R12+0x6200], R4 ;  /* 0x006200040c007844 */ /* 0x0003e20000000200 */
[----:B------:R-:W-:Y:S02]  /*4230*/  F2FP.BF16.F32.PACK_AB R10, R112, R29 ;  /* 0x0000001d700a723e */ /* 0x000fe400000010ff */
        /* <DEDUP_REMOVED lines=19> */
.L_x_85:
[----:B------:R-:W-:Y:S05]  /*4370*/  BSYNC B0 ;  /* 0x0000000000007941 */ /* 0x000fea0003800000 */
.L_x_84:
[----:B------:R-:W-:Y:S06]  /*4380*/  BAR.SYNC.DEFER_BLOCKING 0x1, 0x100 ;  /* 0x0044000000007b1d */ /* 0x000fec0000010000 */
[----:B------:R-:W-:Y:S04]  /*4390*/  BSSY B0, `(.L_x_86) ;  /* 0x0000009000007945 */ /* 0x000fe80003800000 */
[----:B------:R-:W-:Y:S05]  /*43a0*/  @!P0 BRA `(.L_x_87) ;  /* 0x00000000001c8947 */ /* 0x000fea0003800000 */
[----:B------:R-:W-:-:S13]  /*43b0*/  ISETP.NE.AND P0, PT, R99, 0x3, PT ;  /* 0x000000036300780c */ /* 0x000fda0003f05270 */
[----:B------:R-:W-:Y:S05]  /*43c0*/  @!P0 BRA `(.L_x_88) ;  /* 0x0000000000048947 */ /* 0x000fea0003800000 */
[----:B------:R-:W-:Y:S01]  /*43d0*/  BPT.TRAP 0x1 ;  /* 0x000000040000795c */ /* 0x000fe20000300000 */
.L_x_88:
[----:B------:R-:W-:-:S04]  /*43e0*/  ULEA UR4, UR39, UR50, 0x3 ;  /* 0x0000003227047291 */ /* 0x000fc8000f8e183f */
[----:B------:R-:W-:-:S04]  /*43f0*/  UIADD3 UR4, UR4, 0x80, URZ ;  /* 0x0000008004047890 */ /* 0x000fc8000fffe03f */
[----:B------:R-:W-:-:S09]  /*4400*/  UPRMT UR4, UR49, 0x654, UR4 ;  /* 0x0000065431047896 */ /* 0x000fd20008000004 */
[----:B------:R-:W-:Y:S03]  /*4410*/  SYNCS.ARRIVE.TRANS64.RED.A1T0 RZ, [UR4], RZ ;  /* 0x000000ffffff79a7 */ /* 0x000fe60008100404 */
.L_x_87:
[----:B------:R-:W-:Y:S05]  /*4420*/  BSYNC B0 ;  /* 0x0000000000007941 */ /* 0x000fea0003800000 */
.L_x_86:
[----:B------:R-:W-:Y:S01]  /*4430*/  IADD3 R16, P0, R16, UR52, RZ ;  /* 0x0000003410107c10 */ /* 0x000fe2000ff1e0ff */
[----:B------:R-:W-:Y:S01]  /*4440*/  ULDC.64 UR4, c[0x0][0x8f8] ;  /* 0x00023e0000047ab9 */ /* 0x000fe20000000a00 */
[----:B------:R-:W-:Y:S01]  /*4450*/  UIADD3 UR39, UR39, 0x1, URZ ;  /* 0x0000000127277890 */ /* 0x000fe2000fffe03f */
[----:B------:R-:W-:Y:S01]  /*4460*/  PRMT R0, RZ, 0x7610, R0 ;  /* 0x00007610ff007816 */ /* 0x000fe20000000000 */
[----:B------:R-:W-:Y:S01]  /*4470*/  UMOV UR47, 0xffffffff ;  /* 0xffffffff002f7882 */ /* 0x000fe20000000000 */
[----:B------:R-:W-:Y:S01]  /*4480*/  IADD3.X R17, R17, UR38, RZ, P0, !PT ;  /* 0x0000002611117c10 */ /* 0x000fe200087fe4ff */
[----:B------:R-:W-:Y:S01]  /*4490*/  UISETP.NE.AND UP0, UPT, UR39, 0x4, UPT ;  /* 0x000000042700788c */ /* 0x000fe2000bf05270 */
[----:B------:R-:W-:Y:S01]  /*44a0*/  ISETP.GE.U32.AND P0, PT, R16, UR4, PT ;  /* 0x0000000410007c0c */ /* 0x000fe2000bf06070 */
[----:B------:R-:W-:Y:S02]  /*44b0*/  IMAD.MOV.U32 R22, RZ, RZ, -0x1 ;  /* 0xffffffffff167424 */ /* 0x000fe400078e00ff */
[----:B------:R-:W-:Y:S01]  /*44c0*/  USEL UR39, UR39, URZ, UP0 ;  /* 0x0000003f27277287 */ /* 0x000fe20008000000 */
[----:B------:R-:W-:Y:S01]  /*44d0*/  ISETP.GE.U32.AND.EX P0, PT, R17, UR5, PT, P0 ;  /* 0x0000000511007c0c */ /* 0x000fe2000bf06100 */
[----:B------:R-:W-:-:S12]  /*44e0*/  IMAD.MOV.U32 R23, RZ, RZ, -0x1 ;  /* 0xffffffffff177424 */ /* 0x000fd800078e00ff */
[----:B------:R-:W-:Y:S05]  /*44f0*/  @P0 BRA `(.L_x_89) ;  /* 0x0000000400500947 */ /* 0x000fea0003800000 */
[----:B-1----:R-:W1:Y:S01]  /*4500*/  LDC.64 R10, c[0x0][0x8d0] ;  /* 0x00023400ff0a7b82 */ /* 0x002e620000000a00 */
[----:B------:R-:W2:Y:S01]  /*4510*/  S2R R12, SR_CTAID.X ;  /* 0x00000000000c7919 */ /* 0x000ea20000002500 */
[----:B------:R-:W-:Y:S01]  /*4520*/  IMAD.MOV.U32 R8, RZ, RZ, R16 ;  /* 0x000000ffff087224 */ /* 0x000fe200078e0010 */
[----:B------:R-:W-:Y:S01]  /*4530*/  MOV R9, R17 ;  /* 0x0000001100097202 */ /* 0x000fe20000000f00 */
[----:B------:R-:W3:Y:S04]  /*4540*/  S2R R22, SR_CTAID.Y ;  /* 0x0000000000167919 */ /* 0x000ee80000002600 */
[----:B------:R-:W4:Y:S08]  /*4550*/  LDC R0, c[0x0][0x8d8] ;  /* 0x00023600ff007b82 */ /* 0x000f300000000800 */
[----:B------:R-:W2:Y:S01]  /*4560*/  LDC.64 R14, c[0x0][0x8c8] ;  /* 0x00023200ff0e7b82 */ /* 0x000ea20000000a00 */
[----:B-1----:R-:W-:-:S04]  /*4570*/  ISETP.NE.U32.AND P0, PT, R10, RZ, PT ;  /* 0x000000ff0a00720c */ /* 0x002fc80003f05070 */
[----:B------:R-:W-:-:S13]  /*4580*/  ISETP.NE.AND.EX P0, PT, R11, RZ, PT, P0 ;  /* 0x000000ff0b00720c */ /* 0x000fda0003f05300 */
[----:B--234-:R-:W-:Y:S05]  /*4590*/  @!P0 BRA `(.L_x_90) ;  /* 0x0000000000288947 */ /* 0x01cfea0003800000 */
        /* <DEDUP_REMOVED lines=10> */
.L_x_90:
[-CC-:B------:R-:W-:Y:S01]  /*4640*/  SHF.R.U64 R28, R8, R0.reuse, R9.reuse ;  /* 0x00000000081c7219 */ /* 0x180fe20000001209 */
[----:B------:R-:W1:Y:S01]  /*4650*/  LDC.64 R20, c[0x0][0x8e8] ;  /* 0x00023a00ff147b82 */ /* 0x000e620000000a00 */
[----:B------:R-:W-:Y:S01]  /*4660*/  SHF.R.U32.HI R0, RZ, R0, R9 ;  /* 0x00000000ff007219 */ /* 0x000fe20000011609 */
[----:B------:R-:W-:Y:S01]  /*4670*/  ULDC UR4, c[0x0][0x150] ;  /* 0x0000540000047ab9 */ /* 0x000fe20000000800 */
[----:B------:R-:W-:Y:S02]  /*4680*/  IADD3 R3, P0, RZ, -R28, RZ ;  /* 0x8000001cff037210 */ /* 0x000fe40007f1e0ff */
[----:B------:R-:W-:-:S03]  /*4690*/  I2FP.F32.U32 R7, R12 ;  /* 0x0000000c00077245 */ /* 0x000fc60000201000 */
[----:B------:R-:W2:Y:S01]  /*46a0*/  LDC R6, c[0x0][0x8c0] ;  /* 0x00023000ff067b82 */ /* 0x000ea20000000800 */
[----:B------:R-:W-:Y:S02]  /*46b0*/  IMAD.X R5, RZ, RZ, ~R0, P0 ;  /* 0x000000ffff057224 */ /* 0x000fe400000e0e00 */
[----:B------:R-:W-:Y:S01]  /*46c0*/  FMUL R7, R7, UR4 ;  /* 0x0000000407077c20 */ /* 0x000fe20008400000 */
[----:B------:R-:W-:Y:S01]  /*46d0*/  ULDC UR4, c[0x0][0x154] ;  /* 0x0000550000047ab9 */ /* 0x000fe20000000800 */
[-C--:B------:R-:W-:Y:S02]  /*46e0*/  IMAD R0, R5, R14.reuse, RZ ;  /* 0x0000000e05007224 */ /* 0x080fe400078e02ff */
[C---:B------:R-:W-:Y:S01]  /*46f0*/  IMAD.WIDE.U32 R4, R3.reuse, R14, R16 ;  /* 0x0000000e03047225 */ /* 0x040fe200078e0010 */
[----:B------:R-:W3:Y:S01]  /*4700*/  LDC R8, c[0x0][0x8b0] ;  /* 0x00022c00ff087b82 */ /* 0x000ee20000000800 */
[----:B------:R-:W4:Y:S02]  /*4710*/  F2I.U32.TRUNC.NTZ R7, R7 ;  /* 0x0000000700077305 */ /* 0x000f24000020f000 */
[----:B------:R-:W-:Y:S01]  /*4720*/  IMAD R3, R3, R15, R0 ;  /* 0x0000000f03037224 */ /* 0x000fe200078e0200 */
[----:B------:R-:W-:-:S03]  /*4730*/  I2FP.F32.U32 R0, R22 ;  /* 0x0000001600007245 */ /* 0x000fc60000201000 */
[----:B------:R-:W-:Y:S01]  /*4740*/  IMAD.IADD R3, R5, 0x1, R3 ;  /* 0x0000000105037824 */ /* 0x000fe200078e0203 */
[----:B------:R-:W5:Y:S01]  /*4750*/  LDC R11, c[0x0][0x900] ;  /* 0x00024000ff0b7b82 */ /* 0x000f620000000800 */
[----:B-1----:R-:W-:-:S04]  /*4760*/  ISETP.NE.U32.AND P0, PT, R20, RZ, PT ;  /* 0x000000ff1400720c */ /* 0x002fc80003f05070 */
[----:B------:R-:W-:-:S03]  /*4770*/  ISETP.NE.AND.EX P0, PT, R21, RZ, PT, P0 ;  /* 0x000000ff1500720c */ /* 0x000fc60003f05300 */
[----:B------:R-:W1:Y:S01]  /*4780*/  LDC R9, c[0x0][0x144] ;  /* 0x00005100ff097b82 */ /* 0x000e620000000800 */
[-C--:B--2---:R-:W-:Y:S01]  /*4790*/  SHF.R.U64 R10, R4, R6.reuse, R3 ;  /* 0x00000006040a7219 */ /* 0x084fe20000001203 */
[----:B----4-:R-:W-:Y:S01]  /*47a0*/  IMAD.MOV R7, RZ, RZ, -R7 ;  /* 0x000000ffff077224 */ /* 0x010fe200078e0a07 */
[----:B------:R-:W-:Y:S01]  /*47b0*/  SHF.R.U32.HI R3, RZ, R6, R3 ;  /* 0x00000006ff037219 */ /* 0x000fe20000011603 */
[----:B------:R-:W-:-:S04]  /*47c0*/  FMUL R6, R0, UR4 ;  /* 0x0000000400067c20 */ /* 0x000fc80008400000 */
[----:B------:R-:W2:Y:S01]  /*47d0*/  LDC R23, c[0x0][0x148] ;  /* 0x00005200ff177b82 */ /* 0x000ea20000000800 */
[----:B------:R4:W1:Y:S01]  /*47e0*/  F2I.U32.TRUNC.NTZ R14, R6 ;  /* 0x00000006000e7305 */ /* 0x000862000020f000 */
[-CC-:B---3--:R-:W-:Y:S02]  /*47f0*/  SHF.R.U64 R13, R10, R8.reuse, R3.reuse ;  /* 0x000000080a0d7219 */ /* 0x188fe40000001203 */
[----:B------:R-:W-:-:S04]  /*4800*/  SHF.R.U32.HI R0, RZ, R8, R3 ;  /* 0x00000008ff007219 */ /* 0x000fc80000011603 */
[----:B------:R-:W3:Y:S01]  /*4810*/  LDC R24, c[0x0][0x8a8] ;  /* 0x00022a00ff187b82 */ /* 0x000ee20000000800 */
[-CC-:B-----5:R-:W-:Y:S02]  /*4820*/  SHF.R.U64 R15, R13, R11.reuse, R0.reuse ;  /* 0x0000000b0d0f7219 */ /* 0x1a0fe40000001200 */
[----:B------:R-:W-:-:S03]  /*4830*/  SHF.R.U32.HI R5, RZ, R11, R0 ;  /* 0x0000000bff057219 */ /* 0x000fc60000011600 */
[----:B------:R-:W-:Y:S02]  /*4840*/  IMAD.MOV.U32 R4, RZ, RZ, R15 ;  /* 0x000000ffff047224 */ /* 0x000fe400078e000f */
[----:B------:R-:W2:Y:S01]  /*4850*/  LDC R25, c[0x0][0x8f0] ;  /* 0x00023c00ff197b82 */ /* 0x000ea20000000800 */
[----:B-1----:R-:W-:-:S07]  /*4860*/  IMAD R12, R9, R7, R12 ;  /* 0x00000007090c7224 */ /* 0x002fce00078e020c */
[----:B------:R-:W1:Y:S08]  /*4870*/  LDC R26, c[0x0][0x8e0] ;  /* 0x00023800ff1a7b82 */ /* 0x000e700000000800 */
[----:B------:R-:W1:Y:S01]  /*4880*/  LDC R27, c[0x0][0x8b8] ;  /* 0x00022e00ff1b7b82 */ /* 0x000e620000000800 */
[----:B---34-:R-:W-:Y:S05]  /*4890*/  @!P0 BRA `(.L_x_91) ;  /* 0x0000000000288947 */ /* 0x018fea0003800000 */
        /* <DEDUP_REMOVED lines=10> */
.L_x_91:
[----:B------:R-:W-:Y:S01]  /*4940*/  ISETP.NE.AND P0, PT, R2, 0x1, PT ;  /* 0x000000010200780c */ /* 0x000fe20003f05270 */
[----:B------:R-:W-:Y:S01]  /*4950*/  IMAD.MOV R14, RZ, RZ, -R14 ;  /* 0x000000ffff0e7224 */ /* 0x000fe200078e0a0e */
[----:B--2---:R-:W-:Y:S01]  /*4960*/  SHF.R.U64 R0, R4, R25, R5 ;  /* 0x0000001904007219 */ /* 0x004fe20000001205 */
[----:B------:R-:W-:Y:S01]  /*4970*/  VIADD R5, R24, 0xffffffff ;  /* 0xffffffff18057836 */ /* 0x000fe20000000000 */
[----:B------:R-:W-:Y:S02]  /*4980*/  LOP3.LUT R3, R13, R96, RZ, 0xc0, !PT ;  /* 0x000000600d037212 */ /* 0x000fe400078ec0ff */
[----:B------:R-:W-:Y:S01]  /*4990*/  R2UR UR47, R28 ;  /* 0x000000001c2f72ca */ /* 0x000fe200000e0000 */
[----:B------:R-:W-:Y:S01]  /*49a0*/  IMAD.MOV R4, RZ, RZ, -R0 ;  /* 0x000000ffff047224 */ /* 0x000fe200078e0a00 */
[----:B------:R-:W-:Y:S01]  /*49b0*/  LOP3.LUT R5, R10, R5, RZ, 0xc0, !PT ;  /* 0x000000050a057212 */ /* 0x000fe200078ec0ff */
[----:B------:R-:W-:Y:S02]  /*49c0*/  IMAD R3, R92, R0, R3 ;  /* 0x000000005c037224 */ /* 0x000fe400078e0203 */
[----:B-1----:R-:W-:-:S02]  /*49d0*/  IMAD R0, R4, R26, R15 ;  /* 0x0000001a04007224 */ /* 0x002fc400078e020f */
[----:B------:R-:W-:-:S04]  /*49e0*/  @P0 IMAD R12, R23, R14, R22 ;  /* 0x0000000e170c0224 */ /* 0x000fc800078e0216 */
[----:B------:R-:W-:Y:S02]  /*49f0*/  IMAD R22, R3, R27, R12 ;  /* 0x0000001b03167224 */ /* 0x000fe400078e020c */
[----:B------:R-:W-:Y:S02]  /*4a00*/  IMAD R3, R0, R24, R5 ;  /* 0x0000001800037224 */ /* 0x000fe400078e0205 */
[----:B------:R-:W-:-:S03]  /*4a10*/  IMAD.MOV.U32 R0, RZ, RZ, 0x1 ;  /* 0x00000001ff007424 */ /* 0x000fc600078e00ff */
[----:B------:R-:W-:Y:S02]  /*4a20*/  SEL R23, R3, R22, !P0 ;  /* 0x0000001603177207 */ /* 0x000fe40004000000 */
[----:B------:R-:W-:-:S07]  /*4a30*/  SEL R22, R22, R3, !P0 ;  /* 0x0000000316167207 */ /* 0x000fce0004000000 */
.L_x_89:
[----:B------:R-:W-:Y:S01]  /*4a40*/  LOP3.LUT P0, RZ, R0, 0xff, RZ, 0xc0, !PT ;  /* 0x000000ff00ff7812 */ /* 0x000fe2000780c0ff */
[----:B------:R-:W-:Y:S02]  /*4a50*/  UIMAD.WIDE.U32 UR4, UR42, -0x55555555, URZ ;  /* 0xaaaaaaab2a0478a5 */ /* 0x000fe4000f8e003f */
[----:B------:R-:W-:Y:S02]  /*4a60*/  UIADD3 UR40, UR40, 0x4, URZ ;  /* 0x0000000428287890 */ /* 0x000fe4000fffe03f */
[----:B------:R-:W-:-:S04]  /*4a70*/  USHF.R.U32.HI UR4, URZ, 0x2, UR5 ;  /* 0x000000023f047899 */ /* 0x000fc80008011605 */
[----:B------:R-:W-:-:S04]  /*4a80*/  UIMAD UR42, UR4, -0x6, UR42 ;  /* 0xfffffffa042a78a4 */ /* 0x000fc8000f8e022a */
[----:B------:R-:W-:Y:S08]  /*4a90*/  @P0 BRA `(.L_x_92) ;  /* 0xffffffc800e00947 */ /* 0x000ff0000383ffff */
[----:B------:R-:W-:-:S13]  /*4aa0*/  PLOP3.LUT P0, PT, PT, PT, PT, 0x8, 0x0 ;  /* 0x000000000000781c */ /* 0x000fda0003f0e170 */
.L_x_17:
[----:B------:R-:W-:Y:S05]  /*4ab0*/  @P0 BRA `(.L_x_9) ;  /* 0x0000002800e80947 */ /* 0x000fea0003800000 */
[----:B------:R-:W-:Y:S01]  /*4ac0*/  ULDC.64 UR6, c[0x0][0x588] ;  /* 0x0001620000067ab9 */ /* 0x000fe20000000a00 */
[----:B------:R-:W-:Y:S01]  /*4ad0*/  ISETP.NE.AND.EX P1, PT, R105, RZ, PT, P1 ;  /* 0x000000ff6900720c */ /* 0x000fe20003f25310 */
[----:B------:R-:W-:-:S04]  /*4ae0*/  DEPBAR.LE SB0, 0x0 ;  /* 0x000080000000791a */ /* 0x000fc80000000000 */
[----:B------:R-:W-:Y:S01]  /*4af0*/  ISETP.NE.U32.AND P0, PT, RZ, UR6, PT ;  /* 0x00000006ff007c0c */ /* 0x000fe2000bf05070 */
[----:B------:R-:W-:Y:S03]  /*4b00*/  BSSY B0, `(.L_x_93) ;  /* 0x0000014000007945 */ /* 0x000fe60003800000 */
[----:B------:R-:W-:-:S13]  /*4b10*/  ISETP.NE.AND.EX P0, PT, RZ, UR7, PT, P0 ;  /* 0x00000007ff007c0c */ /* 0x000fda000bf05300 */
[----:B------:R-:W-:Y:S05]  /*4b20*/  @P0 BRA P1, `(.L_x_94) ;  /* 0x0000000000440947 */ /* 0x000fea0000800000 */
[----:B------:R-:W-:-:S04]  /*4b30*/  ISETP.NE.U32.AND P0, PT, R103, RZ, PT ;  /* 0x000000ff6700720c */ /* 0x000fc80003f05070 */
[----:B------:R-:W-:-:S13]  /*4b40*/  ISETP.NE.AND.EX P0, PT, R105, RZ, PT, P0 ;  /* 0x000000ff6900720c */ /* 0x000fda0003f05300 */
[----:B------:R-:W-:Y:S05]  /*4b50*/  @!P0 BRA `(.L_x_95) ;  /* 0x00000000002c8947 */ /* 0x000fea0003800000 */
[----:B------:R-:W-:-:S13]  /*4b60*/  LOP3.LUT P0, RZ, R88, 0xff, RZ, 0xc0, !PT ;  /* 0x000000ff58ff7812 */ /* 0x000fda000780c0ff */
[----:B------:R-:W-:Y:S05]  /*4b70*/  @!P0 BRA `(.L_x_96) ;  /* 0x0000000000108947 */ /* 0x000fea0003800000 */
[----:B-----5:R-:W-:-:S13]  /*4b80*/  FSETP.NEU.AND P0, PT, R89, RZ, PT ;  /* 0x000000ff5900720b */ /* 0x020fda0003f0d000 */
[----:B------:R-:W-:Y:S05]  /*4b90*/  @!P0 BREAK B0 ;  /* 0x0000000000008942 */ /* 0x000fea0003800000 */
[----:B------:R-:W-:Y:S05]  /*4ba0*/  @P0 BRA `(.L_x_94) ;  /* 0x0000000000240947 */ /* 0x000fea0003800000 */
[----:B------:R-:W-:Y:S05]  /*4bb0*/  BRA `(.L_x_9) ;  /* 0x0000002800a87947 */ /* 0x000fea0003800000 */
.L_x_96:
[----:B------:R-:W-:-:S04]  /*4bc0*/  ISETP.NE.U32.AND P0, PT, RZ, UR6, PT ;  /* 0x00000006ff007c0c */ /* 0x000fc8000bf05070 */
[----:B------:R-:W-:-:S13]  /*4bd0*/  ISETP.NE.AND.EX P0, PT, RZ, UR7, PT, P0 ;  /* 0x00000007ff007c0c */ /* 0x000fda000bf05300 */
[----:B------:R-:W-:Y:S05]  /*4be0*/  @!P0 BREAK B0 ;  /* 0x0000000000008942 */ /* 0x000fea0003800000 */
[----:B------:R-:W-:Y:S05]  /*4bf0*/  @P0 BRA `(.L_x_94) ;  /* 0x0000000000100947 */ /* 0x000fea0003800000 */
[----:B------:R-:W-:Y:S05]  /*4c00*/  BRA `(.L_x_9) ;  /* 0x0000002800947947 */ /* 0x000fea0003800000 */
.L_x_95:
[----:B-----5:R-:W-:-:S13]  /*4c10*/  FSETP.NEU.AND P0, PT, R89, RZ, PT ;  /* 0x000000ff5900720b */ /* 0x020fda0003f0d000 */
[----:B------:R-:W-:Y:S05]  /*4c20*/  @!P0 BREAK B0 ;  /* 0x0000000000008942 */ /* 0x000fea0003800000 */
[----:B------:R-:W-:Y:S05]  /*4c30*/  @!P0 BRA `(.L_x_9) ;  /* 0x0000002800888947 */ /* 0x000fea0003800000 */
.L_x_94:
[----:B------:R-:W-:Y:S05]  /*4c40*/  BSYNC B0 ;  /* 0x0000000000007941 */ /* 0x000fea0003800000 */
.L_x_93:
[----:B------:R-:W-:-:S04]  /*4c50*/  LOP3.LUT R18, R18, 0x1, RZ, 0xfc, !PT ;  /* 0x0000000112127812 */ /* 0x000fc800078efcff */
[----:B------:R-:W-:-:S13]  /*4c60*/  ISETP.NE.AND P0, PT, R18, 0x3, PT ;  /* 0x000000031200780c */ /* 0x000fda0003f05270 */
[----:B------:R-:W-:Y:S05]  /*4c70*/  @!P0 BRA `(.L_x_97) ;  /* 0x0000000000048947 */ /* 0x000fea0003800000 */
[----:B------:R-:W-:Y:S01]  /*4c80*/  BPT.TRAP 0x1 ;  /* 0x000000040000795c */ /* 0x000fe20000300000 */
.L_x_97:
[----:B------:R-:W3:Y:S01]  /*4c90*/  S2UR UR5, SR_CgaCtaId ;  /* 0x00000000000579c3 */ /* 0x000ee20000008800 */
[----:B------:R-:W-:Y:S02]  /*4ca0*/  UMOV UR4, 0x400 ;  /* 0x0000040000047882 */ /* 0x000fe40000000000 */
[----:B---3--:R-:W-:-:S04]  /*4cb0*/  ULEA UR4, UR5, UR4, 0x18 ;  /* 0x0000000405047291 */ /* 0x008fc8000f8ec03f */
[----:B------:R-:W-:-:S04]  /*4cc0*/  ULEA UR4, UR39, UR4, 0x3 ;  /* 0x0000000427047291 */ /* 0x000fc8000f8e183f */
[----:B------:R-:W-:-:S04]  /*4cd0*/  UIADD3 UR4, UR4, 0x80, URZ ;  /* 0x0000008004047890 */ /* 0x000fc8000fffe03f */
[----:B------:R-:W-:-:S09]  /*4ce0*/  UPRMT UR4, UR5, 0x654, UR4 ;  /* 0x0000065405047896 */ /* 0x000fd20008000004 */
[----:B------:R-:W-:Y:S01]  /*4cf0*/  SYNCS.ARRIVE.TRANS64.RED.A1T0 RZ, [UR4], RZ ;  /* 0x000000ffffff79a7 */ /* 0x000fe20008100404 */
[----:B------:R-:W-:Y:S05]  /*4d00*/  BRA `(.L_x_9) ;  /* 0x0000002800547947 */ /* 0x000fea0003800000 */
.L_x_8:
[----:B------:R-:W-:Y:S01]  /*4d10*/  ULDC.64 UR4, c[0x0][0x8f8] ;  /* 0x00023e0000047ab9 */ /* 0x000fe20000000a00 */
[----:B------:R-:W-:Y:S01]  /*4d20*/  PRMT R11, RZ, 0x7610, R11 ;  /* 0x00007610ff0b7816 */ /* 0x000fe2000000000b */
[----:B------:R-:W-:Y:S01]  /*4d30*/  IMAD.MOV.U32 R21, RZ, RZ, -0x1 ;  /* 0xffffffffff157424 */ /* 0x000fe200078e00ff */
[----:B------:R-:W-:Y:S01]  /*4d40*/  ISETP.GE.U32.AND P0, PT, R16, UR4, PT ;  /* 0x0000000410007c0c */ /* 0x000fe2000bf06070 */
[----:B------:R-:W-:Y:S02]  /*4d50*/  IMAD.MOV.U32 R20, RZ, RZ, -0x1 ;  /* 0xffffffffff147424 */ /* 0x000fe400078e00ff */
[----:B------:R-:W-:Y:S01]  /*4d60*/  IMAD.MOV.U32 R7, RZ, RZ, -0x1 ;  /* 0xffffffffff077424 */ /* 0x000fe200078e00ff */
[----:B------:R-:W-:-:S13]  /*4d70*/  ISETP.GE.U32.AND.EX P0, PT, R17, UR5, PT, P0 ;  /* 0x0000000511007c0c */ /* 0x000fda000bf06100 */
        /* <DEDUP_REMOVED lines=19> */
.L_x_99:
[-CC-:B------:R-:W-:Y:S01]  /*4eb0*/  SHF.R.U64 R22, R20, R24.reuse, R21.reuse ;  /* 0x0000001814167219 */ /* 0x180fe20000001215 */
[----:B------:R-:W1:Y:S01]  /*4ec0*/  LDC R28, c[0x0][0x8c0] ;  /* 0x00023000ff1c7b82 */ /* 0x000e620000000800 */
[----:B------:R-:W-:Y:S01]  /*4ed0*/  SHF.R.U32.HI R7, RZ, R24, R21 ;  /* 0x00000018ff077219 */ /* 0x000fe20000011615 */
[----:B------:R-:W-:Y:S01]  /*4ee0*/  ULDC UR4, c[0x0][0x150] ;  /* 0x0000540000047ab9 */ /* 0x000fe20000000800 */
[----:B------:R-:W-:-:S05]  /*4ef0*/  IADD3 R9, P0, RZ, -R22, RZ ;  /* 0x80000016ff097210 */ /* 0x000fca0007f1e0ff */
[----:B------:R-:W2:Y:S01]  /*4f00*/  LDC.64 R32, c[0x0][0x8e8] ;  /* 0x00023a00ff207b82 */ /* 0x000ea20000000a00 */
[----:B------:R-:W-:Y:S02]  /*4f10*/  IMAD.X R7, RZ, RZ, ~R7, P0 ;  /* 0x000000ffff077224 */ /* 0x000fe400000e0e07 */
[----:B------:R-:W-:-:S04]  /*4f20*/  IMAD.WIDE.U32 R12, R9, R26, R16 ;  /* 0x0000001a090c7225 */ /* 0x000fc800078e0010 */
[----:B------:R-:W-:Y:S01]  /*4f30*/  IMAD R14, R7, R26, RZ ;  /* 0x0000001a070e7224 */ /* 0x000fe200078e02ff */
[----:B------:R-:W3:Y:S03]  /*4f40*/  LDC R30, c[0x0][0x8b0] ;  /* 0x00022c00ff1e7b82 */ /* 0x000ee60000000800 */
[----:B------:R-:W-:Y:S01]  /*4f50*/  IMAD R7, R9, R27, R14 ;  /* 0x0000001b09077224 */ /* 0x000fe200078e020e */
[----:B------:R-:W-:Y:S01]  /*4f60*/  I2FP.F32.U32 R9, R8 ;  /* 0x0000000800097245 */ /* 0x000fe20000201000 */
[----:B------:R-:W-:Y:S02]  /*4f70*/  IMAD.MOV.U32 R14, RZ, RZ, -0x1 ;  /* 0xffffffffff0e7424 */ /* 0x000fe400078e00ff */
[----:B------:R-:W-:Y:S01]  /*4f80*/  IMAD.IADD R7, R13, 0x1, R7 ;  /* 0x000000010d077824 */ /* 0x000fe200078e0207 */
[----:B------:R-:W4:Y:S01]  /*4f90*/  LDC R11, c[0x0][0x144] ;  /* 0x00005100ff0b7b82 */ /* 0x000f220000000800 */
[----:B------:R-:W-:Y:S01]  /*4fa0*/  FMUL R9, R9, UR4 ;  /* 0x0000000409097c20 */ /* 0x000fe20008400000 */
[----:B------:R-:W-:-:S02]  /*4fb0*/  ULDC UR4, c[0x0][0x154] ;  /* 0x0000550000047ab9 */ /* 0x000fc40000000800 */
[--C-:B-1----:R-:W-:Y:S02]  /*4fc0*/  SHF.R.U64 R20, R12, R28, R7.reuse ;  /* 0x0000001c0c147219 */ /* 0x102fe40000001207 */
[----:B------:R-:W-:Y:S01]  /*4fd0*/  I2FP.F32.U32 R12, R10 ;  /* 0x0000000a000c7245 */ /* 0x000fe20000201000 */
[----:B------:R-:W1:Y:S01]  /*4fe0*/  F2I.U32.TRUNC.NTZ R9, R9 ;  /* 0x0000000900097305 */ /* 0x000e62000020f000 */
[----:B------:R-:W4:Y:S01]  /*4ff0*/  LDC R23, c[0x0][0x148] ;  /* 0x00005200ff177b82 */ /* 0x000f220000000800 */
[----:B--2---:R-:W-:Y:S02]  /*5000*/  ISETP.NE.U32.AND P0, PT, R32, RZ, PT ;  /* 0x000000ff2000720c */ /* 0x004fe40003f05070 */
[----:B------:R-:W-:Y:S01]  /*5010*/  FMUL R13, R12, UR4 ;  /* 0x000000040c0d7c20 */ /* 0x000fe20008400000 */
[----:B------:R-:W-:Y:S01]  /*5020*/  SHF.R.U32.HI R7, RZ, R28, R7 ;  /* 0x0000001cff077219 */ /* 0x000fe20000011607 */
[----:B------:R-:W-:Y:S01]  /*5030*/  ULDC UR4, c[0x0][0x900] ;  /* 0x0002400000047ab9 */ /* 0x000fe20000000800 */
[----:B------:R-:W-:Y:S01]  /*5040*/  ISETP.NE.AND.EX P0, PT, R33, RZ, PT, P0 ;  /* 0x000000ff2100720c */ /* 0x000fe20003f05300 */
[----:B------:R2:W2:Y:S01]  /*5050*/  F2I.U32.TRUNC.NTZ R21, R13 ;  /* 0x0000000d00157305 */ /* 0x0004a2000020f000 */
[----:B------:R-:W2:Y:S01]  /*5060*/  LDC R25, c[0x0][0x8a8] ;  /* 0x00022a00ff197b82 */ /* 0x000ea20000000800 */
[----:B---3--:R-:W-:-:S02]  /*5070*/  SHF.R.U64 R24, R20, R30, R7 ;  /* 0x0000001e14187219 */ /* 0x008fc40000001207 */
[----:B------:R-:W-:Y:S02]  /*5080*/  SHF.R.U32.HI R7, RZ, R30, R7 ;  /* 0x0000001eff077219 */ /* 0x000fe40000011607 */
[----:B------:R-:W-:Y:S01]  /*5090*/  SHF.L.U32 R30, R14, UR4, RZ ;  /* 0x000000040e1e7c19 */ /* 0x000fe200080006ff */
[----:B-1----:R-:W-:Y:S01]  /*50a0*/  IMAD.MOV R12, RZ, RZ, -R9 ;  /* 0x000000ffff0c7224 */ /* 0x002fe200078e0a09 */
[--C-:B------:R-:W-:Y:S01]  /*50b0*/  SHF.R.U64 R26, R24, UR4, R7.reuse ;  /* 0x00000004181a7c19 */ /* 0x100fe20008001207 */
[----:B------:R-:W1:Y:S01]  /*50c0*/  LDC R27, c[0x0][0x8f0] ;  /* 0x00023c00ff1b7b82 */ /* 0x000e620000000800 */
[----:B------:R-:W-:Y:S01]  /*50d0*/  SHF.R.U32.HI R9, RZ, UR4, R7 ;  /* 0x00000004ff097c19 */ /* 0x000fe20008011607 */
[----:B----4-:R-:W-:Y:S02]  /*50e0*/  IMAD R28, R11, R12, R8 ;  /* 0x0000000c0b1c7224 */ /* 0x010fe400078e0208 */
[----:B------:R-:W-:-:S04]  /*50f0*/  IMAD.MOV.U32 R8, RZ, RZ, R26 ;  /* 0x000000ffff087224 */ /* 0x000fc800078e001a */
[----:B------:R-:W3:Y:S08]  /*5100*/  LDC R29, c[0x0][0x8e0] ;  /* 0x00023800ff1d7b82 */ /* 0x000ef00000000800 */
[----:B------:R-:W4:Y:S01]  /*5110*/  LDC R31, c[0x0][0x8b8] ;  /* 0x00022e00ff1f7b82 */ /* 0x000f220000000800 */
[----:B------:R-:W-:Y:S05]  /*5120*/  @!P0 BRA `(.L_x_100) ;  /* 0x0000000000288947 */ /* 0x000fea0003800000 */
[----:B------:R-:W5:Y:S02]  /*5130*/  LDC R7, c[0x0][0x8f4] ;  /* 0x00023d00ff077b82 */ /* 0x000f640000000800 */
[----:B-----5:R-:W-:-:S05]  /*5140*/  IADD3 R7, P0, R26, R7, RZ ;  /* 0x000000071a077210 */ /* 0x020fca0007f1e0ff */
[----:B------:R-:W-:-:S04]  /*5150*/  IMAD.X R11, RZ, RZ, R9, P0 ;  /* 0x000000ffff0b7224 */ /* 0x000fc800000e0609 */
[----:B------:R-:W-:-:S04]  /*5160*/  IMAD.WIDE.U32 R8, R11, R32, RZ ;  /* 0x000000200b087225 */ /* 0x000fc800078e00ff */
[----:B--2---:R-:W-:-:S04]  /*5170*/  IMAD.WIDE.U32 R12, P0, R7, R33, R8 ;  /* 0x00000021070c7225 */ /* 0x004fc80007800008 */
[----:B------:R-:W-:-:S04]  /*5180*/  IMAD.WIDE.U32 R8, R7, R32, RZ ;  /* 0x0000002007087225 */ /* 0x000fc800078e00ff */
[----:B------:R-:W-:Y:S01]  /*5190*/  IMAD.X R15, RZ, RZ, RZ, P0 ;  /* 0x000000ffff0f7224 */ /* 0x000fe200000e06ff */
[----:B------:R-:W-:Y:S01]  /*51a0*/  IADD3 RZ, P0, R9, R12, RZ ;  /* 0x0000000c09ff7210 */ /* 0x000fe20007f1e0ff */
[----:B------:R-:W-:-:S04]  /*51b0*/  IMAD.MOV.U32 R14, RZ, RZ, R13 ;  /* 0x000000ffff0e7224 */ /* 0x000fc800078e000d */
[----:B------:R-:W-:-:S08]  /*51c0*/  IMAD.WIDE.U32.X R8, R11, R33, R14, P0 ;  /* 0x000000210b087225 */ /* 0x000fd000000e040e */
.L_x_100:
[----:B------:R-:W-:Y:S01]  /*51d0*/  ISETP.NE.AND P0, PT, R2, 0x1, PT ;  /* 0x000000010200780c */ /* 0x000fe20003f05270 */
[----:B------:R-:W-:Y:S01]  /*51e0*/  USHF.L.U32 UR4, UR37, UR4, URZ ;  /* 0x0000000425047299 */ /* 0x000fe2000800063f */
[----:B------:R-:W-:Y:S01]  /*51f0*/  LOP3.LUT R7, RZ, R30, RZ, 0x33, !PT ;  /* 0x0000001eff077212 */ /* 0x000fe200078e33ff */
[----:B--2---:R-:W-:Y:S01]  /*5200*/  IMAD.MOV R21, RZ, RZ, -R21 ;  /* 0x000000ffff157224 */ /* 0x004fe200078e0a15 */
[----:B-1----:R-:W-:Y:S01]  /*5210*/  SHF.R.U64 R8, R8, R27, R9 ;  /* 0x0000001b08087219 */ /* 0x002fe20000001209 */
[----:B------:R-:W-:Y:S01]  /*5220*/  VIADD R11, R25, 0xffffffff ;  /* 0xffffffff190b7836 */ /* 0x000fe20000000000 */
[----:B------:R-:W-:-:S03]  /*5230*/  LOP3.LUT R7, R24, R7, RZ, 0xc0, !PT ;  /* 0x0000000718077212 */ /* 0x000fc600078ec0ff */
[----:B------:R-:W-:-:S04]  /*5240*/  IMAD.MOV R9, RZ, RZ, -R8 ;  /* 0x000000ffff097224 */ /* 0x000fc800078e0a08 */
[----:B------:R-:W-:Y:S02]  /*5250*/  @P0 IMAD R28, R23, R21, R10 ;  /* 0x00000015171c0224 */ /* 0x000fe400078e020a */
[----:B------:R-:W-:Y:S01]  /*5260*/  IMAD R21, R8, UR4, R7 ;  /* 0x0000000408157c24 */ /* 0x000fe2000f8e0207 */
[----:B------:R-:W-:Y:S01]  /*5270*/  LOP3.LUT R8, R20, R11, RZ, 0xc0, !PT ;  /* 0x0000000b14087212 */ /* 0x000fe200078ec0ff */
[----:B---3--:R-:W-:Y:S02]  /*5280*/  IMAD R7, R9, R29, R26 ;  /* 0x0000001d09077224 */ /* 0x008fe400078e021a */
[----:B----4-:R-:W-:Y:S02]  /*5290*/  IMAD R21, R21, R31, R28 ;  /* 0x0000001f15157224 */ /* 0x010fe400078e021c */
[----:B------:R-:W-:Y:S02]  /*52a0*/  IMAD R8, R7, R25, R8 ;  /* 0x0000001907087224 */ /* 0x000fe400078e0208 */
[----:B------:R-:W-:-:S02]  /*52b0*/  IMAD.MOV.U32 R11, RZ, RZ, 0x1 ;  /* 0x00000001ff0b7424 */ /* 0x000fc400078e00ff */
[----:B------:R-:W-:Y:S01]  /*52c0*/  IMAD.MOV.U32 R7, RZ, RZ, R22 ;  /* 0x000000ffff077224 */ /* 0x000fe200078e0016 */
[----:B------:R-:W-:Y:S02]  /*52d0*/  SEL R20, R8, R21, !P0 ;  /* 0x0000001508147207 */ /* 0x000fe40004000000 */
[----:B------:R-:W-:-:S07]  /*52e0*/  SEL R21, R21, R8, !P0 ;  /* 0x0000000815157207 */ /* 0x000fce0004000000 */
.L_x_98:
[----:B------:R-:W-:-:S08]  /*52f0*/  NOP ;  /* 0x0000000000007918 */ /* 0x000fd00000000000 */
[----:B------:R-:W1:-:S00]  /*5300*/  USETMAXREG.DEALLOC.CTAPOOL 0x28 ;  /* 0x00000028000079c8 */ /* 0x000e4000080e0500 */
[----:B-1----:R-:W-:-:S13]  /*5310*/  ISETP.NE.AND P0, PT, R0, 0x1, PT ;  /* 0x000000010000780c */ /* 0x002fda0003f05270 */
[----:B------:R-:W-:Y:S05]  /*5320*/  @!P0 BRA `(.L_x_9) ;  /* 0x0000002000cc8947 */ /* 0x000fea0003800000 */
[----:B------:R-:W-:Y:S05]  /*5330*/  @!P3 BRA `(.L_x_101) ;  /* 0x0000001000b0b947 */ /* 0x000fea0003800000 */
[----:B------:R-:W-:-:S04]  /*5340*/  PRMT R3, R6, 0x9910, RZ ;  /* 0x0000991006037816 */ /* 0x000fc800000000ff */
[----:B------:R-:W-:-:S04]  /*5350*/  ISETP.NE.AND P0, PT, R3, RZ, PT ;  /* 0x000000ff0300720c */ /* 0x000fc80003f05270 */
[----:B------:R-:W-:-:S13]  /*5360*/  ISETP.NE.OR P0, PT, R0, 0x2, !P0 ;  /* 0x000000020000780c */ /* 0x000fda0004705670 */
[----:B------:R-:W-:Y:S05]  /*5370*/  @P0 BRA `(.L_x_9) ;  /* 0x0000002000b80947 */ /* 0x000fea0003800000 */
[----:B------:R-:W-:-:S13]  /*5380*/  LOP3.LUT P1, RZ, R11, 0xff, RZ, 0xc0, !PT ;  /* 0x000000ff0bff7812 */ /* 0x000fda000782c0ff */
[----:B------:R-:W-:Y:S05]  /*5390*/  @!P1 BRA `(.L_x_102) ;  /* 0x0000000000189947 */ /* 0x000fea0003800000 */
[----:B------:R-:W-:Y:S01]  /*53a0*/  UMOV UR4, 0x400 ;  /* 0x0000040000047882 */ /* 0x000fe20000000000 */
[----:B------:R-:W-:Y:S01]  /*53b0*/  IMAD.MOV.U32 R0, RZ, RZ, RZ ;  /* 0x000000ffff007224 */ /* 0x000fe200078e00ff */
[----:B------:R-:W-:-:S04]  /*53c0*/  ULEA UR4, UR36, UR4, 0x18 ;  /* 0x0000000424047291 */ /* 0x000fc8000f8ec03f */
[----:B------:R-:W-:-:S05]  /*53d0*/  SHF.L.U32 R0, R0, 0x1f, RZ ;  /* 0x0000001f00007819 */ /* 0x000fca00000006ff */
[----:B------:R-:W1:Y:S02]  /*53e0*/  SYNCS.PHASECHK.TRANS64.TRYWAIT P0, [UR4+0xa8], R0 ;  /* 0x0000a800ff0075a7 */ /* 0x000e640008000144 */
[----:B-1----:R-:W-:Y:S05]  /*53f0*/  @!P0 BRA `(.L_x_103) ;  /* 0x0000002400208947 */ /* 0x002fea0003800000 */
.L_x_102:
[----:B------:R-:W-:Y:S01]  /*5400*/  PRMT R9, RZ, 0x7610, R9 ;  /* 0x00007610ff097816 */ /* 0x000fe20000000009 */
[----:B------:R-:W-:Y:S06]  /*5410*/  @P2 BRA `(.L_x_104) ;  /* 0x0000000000242947 */ /* 0x000fec0003800000 */
[----:B------:R-:W-:Y:S02]  /*5420*/  ULDC.64 UR4, c[0x0][0x588] ;  /* 0x0001620000047ab9 */ /* 0x000fe40000000a00 */
[----:B------:R-:W-:-:S04]  /*5430*/  ISETP.NE.U32.AND P0, PT, RZ, UR4, PT ;  /* 0x00000004ff007c0c */ /* 0x000fc8000bf05070 */
[----:B------:R-:W-:-:S13]  /*5440*/  ISETP.NE.AND.EX P0, PT, RZ, UR5, PT, P0 ;  /* 0x00000005ff007c0c */ /* 0x000fda000bf05300 */
[----:B------:R-:W-:Y:S05]  /*5450*/  @!P0 BRA `(.L_x_105) ;  /* 0x00000000000c8947 */ /* 0x000fea0003800000 */
[----:B------:R2:W5:Y:S01]  /*5460*/  LDG.E R11, desc[UR54][R4.64] ;  /* 0x00000036040b7981 */ /* 0x000562000c1e1900 */
[----:B------:R-:W-:Y:S01]  /*5470*/  IMAD.MOV.U32 R9, RZ, RZ, 0x1 ;  /* 0x00000001ff097424 */ /* 0x000fe200078e00ff */
[----:B------:R-:W-:Y:S06]  /*5480*/  BRA `(.L_x_104) ;  /* 0x0000000000087947 */ /* 0x000fec0003800000 */
.L_x_105:
[----:B------:R-:W3:Y:S01]  /*5490*/  LDC R11, c[0x0][0x580] ;  /* 0x00016000ff0b7b82 */ /* 0x000ee20000000800 */
[----:B------:R-:W-:-:S07]  /*54a0*/  IMAD.MOV.U32 R9, RZ, RZ, 0x1 ;  /* 0x00000001ff097424 */ /* 0x000fce00078e00ff */
.L_x_104:
[----:B-1----:R-:W-:Y:S01]  /*54b0*/  IMAD.MOV.U32 R0, RZ, RZ, 0x1 ;  /* 0x00000001ff007424 */ /* 0x002fe200078e00ff */
[----:B------:R-:W-:Y:S06]  /*54c0*/  @!P1 BRA `(.L_x_106) ;  /* 0x0000000c00dc9947 */ /* 0x000fec0003800000 */
[----:B------:R-:W1:Y:S01]  /*54d0*/  LDC R3, c[0x0][0x8a8] ;  /* 0x00022a00ff037b82 */ /* 0x000e620000000800 */
[----:B------:R-:W-:Y:S01]  /*54e0*/  IMAD.MOV.U32 R0, RZ, RZ, -0x1 ;  /* 0xffffffffff007424 */ /* 0x000fe200078e00ff */
[----:B------:R-:W-:Y:S01]  /*54f0*/  ULDC UR4, c[0x0][0x900] ;  /* 0x0002400000047ab9 */ /* 0x000fe20000000800 */
[----:B------:R-:W-:Y:S01]  /*5500*/  LOP3.LUT R10, R18, 0x2, RZ, 0xfc, !PT ;  /* 0x00000002120a7812 */ /* 0x000fe200078efcff */
[----:B------:R-:W-:Y:S01]  /*5510*/  ULDC.64 UR6, c[0x0][0x198] ;  /* 0x0000660000067ab9 */ /* 0x000fe20000000a00 */
[----:B------:R-:W-:Y:S02]  /*5520*/  USHF.L.U32 UR13, UR37, UR4, URZ ;  /* 0x00000004250d7299 */ /* 0x000fe4000800063f */
[----:B------:R-:W-:Y:S01]  /*5530*/  SHF.L.U32 R8, R0, UR4, RZ ;  /* 0x0000000400087c19 */ /* 0x000fe200080006ff */
[----:B------:R-:W-:Y:S01]  /*5540*/  IMAD.MOV.U32 R0, RZ, RZ, 0x1 ;  /* 0x00000001ff007424 */ /* 0x000fe200078e00ff */
[----:B------:R-:W-:Y:S01]  /*5550*/  ULDC.64 UR14, c[0x0][0x588] ;  /* 0x00016200000e7ab9 */ /* 0x000fe20000000a00 */
[----:B------:R-:W-:Y:S01]  /*5560*/  ULDC.64 UR22, c[0x0][0x8f8] ;  /* 0x00023e0000167ab9 */ /* 0x000fe20000000a00 */
[----:B------:R-:W-:Y:S01]  /*5570*/  LOP3.LUT R8, RZ, R8, RZ, 0x33, !PT ;  /* 0x00000008ff087212 */ /* 0x000fe200078e33ff */
[----:B------:R-:W-:Y:S01]  /*5580*/  ULDC.64 UR24, c[0x0][0x590] ;  /* 0x0001640000187ab9 */ /* 0x000fe20000000a00 */
[----:B-1----:R-:W-:-:S07]  /*5590*/  VIADD R3, R3, 0xffffffff ;  /* 0xffffffff03037836 */ /* 0x002fce0000000000 */
.L_x_138:
[----:B------:R-:W-:Y:S02]  /*55a0*/  ISETP.NE.U32.AND P0, PT, RZ, UR24, PT ;  /* 0x00000018ff007c0c */ /* 0x000fe4000bf05070 */
[----:B------:R-:W-:Y:S02]  /*55b0*/  R2UR UR19, R21 ;  /* 0x00000000151372ca */ /* 0x000fe400000e0000 */
[----:B------:R-:W-:Y:S02]  /*55c0*/  R2UR UR18, R20 ;  /* 0x00000000141272ca */ /* 0x000fe400000e0000 */
[----:B------:R-:W-:-:S09]  /*55d0*/  ISETP.NE.AND.EX P0, PT, RZ, UR25, PT, P0 ;  /* 0x00000019ff007c0c */ /* 0x000fd2000bf05300 */
[----:B------:R-:W-:Y:S02]  /*55e0*/  USHF.L.U32 UR19, UR19, 0x7, URZ ;  /* 0x0000000713137899 */ /* 0x000fe4000800063f */
[----:B------:R-:W-:Y:S02]  /*55f0*/  USHF.L.U32 UR18, UR18, 0x7, URZ ;  /* 0x0000000712127899 */ /* 0x000fe4000800063f */
[----:B---34-:R-:W-:Y:S10]  /*5600*/  @!P0 BRA `(.L_x_107) ;  /* 0x00000000002c8947 */ /* 0x018ff40003800000 */
[----:B------:R-:W-:-:S04]  /*5610*/  ISETP.NE.U32.AND P1, PT, RZ, UR14, PT ;  /* 0x0000000eff007c0c */ /* 0x000fc8000bf25070 */
[----:B------:R-:W-:-:S13]  /*5620*/  ISETP.NE.AND.EX P1, PT, RZ, UR15, PT, P1 ;  /* 0x0000000fff007c0c */ /* 0x000fda000bf25310 */
[----:B------:R-:W-:Y:S05]  /*5630*/  @!P1 BRA `(.L_x_108) ;  /* 0x0000000000189947 */ /* 0x000fea0003800000 */
[----:B--2---:R-:W1:Y:S01]  /*5640*/  LDC.64 R4, c[0x0][0x588] ;  /* 0x00016200ff047b82 */ /* 0x004e620000000a00 */
[----:B------:R-:W-:-:S04]  /*5650*/  IMAD R9, R7, UR24, RZ ;  /* 0x0000001807097c24 */ /* 0x000fc8000f8e02ff */
[----:B-1----:R-:W-:-:S05]  /*5660*/  IMAD.WIDE R4, R9, 0x4, R4 ;  /* 0x0000000409047825 */ /* 0x002fca00078e0204 */
[----:B---3-5:R1:W5:Y:S01]  /*5670*/  LDG.E R11, desc[UR54][R4.64] ;  /* 0x00000036040b7981 */ /* 0x028362000c1e1900 */
[----:B------:R-:W-:Y:S01]  /*5680*/  MOV R9, 0x1 ;  /* 0x0000000100097802 */ /* 0x000fe20000000f00 */
[----:B------:R-:W-:Y:S06]  /*5690*/  BRA `(.L_x_107) ;  /* 0x0000000000087947 */ /* 0x000fec0003800000 */
.L_x_108:
[----:B---3-5:R-:W4:Y:S01]  /*56a0*/  LDC R11, c[0x0][0x580] ;  /* 0x00016000ff0b7b82 */ /* 0x028f220000000800 */
[----:B------:R-:W-:-:S07]  /*56b0*/  IMAD.MOV.U32 R9, RZ, RZ, 0x1 ;  /* 0x00000001ff097424 */ /* 0x000fce00078e00ff */
.L_x_107:
[----:B------:R-:W-:Y:S05]  /*56c0*/  @!P0 BRA `(.L_x_109) ;  /* 0x00000000001c8947 */ /* 0x000fea0003800000 */
[----:B------:R-:W-:-:S13]  /*56d0*/  LOP3.LUT P2, RZ, R9, 0xff, RZ, 0xc0, !PT ;  /* 0x000000ff09ff7812 */ /* 0x000fda000784c0ff */
[----:B-12---:R-:W1:Y:S02]  /*56e0*/  @!P2 LDC.64 R4, c[0x0][0x588] ;  /* 0x00016200ff04ab82 */ /* 0x006e640000000a00 */
[----:B-1----:R-:W-:-:S04]  /*56f0*/  @!P2 ISETP.NE.U32.AND P0, PT, R4, RZ, PT ;  /* 0x000000ff0400a20c */ /* 0x002fc80003f05070 */
[----:B------:R-:W-:Y:S02]  /*5700*/  @!P2 ISETP.NE.AND.EX P1, PT, R5, RZ, PT, P0 ;  /* 0x000000ff0500a20c */ /* 0x000fe40003f25300 */
[----:B---345:R-:W-:Y:S02]  /*5710*/  @P2 FSETP.EQ.AND P0, PT, R11, RZ, PT ;  /* 0x000000ff0b00220b */ /* 0x038fe40003f02000 */
[----:B------:R-:W-:Y:S01]  /*5720*/  @!P2 PLOP3.LUT P0, PT, P1, PT, PT, 0x8, 0x0 ;  /* 0x000000000000a81c */ /* 0x000fe20000f0e170 */
[----:B------:R-:W-:-:S12]  /*5730*/  BRA `(.L_x_110) ;  /* 0x0000000000047947 */ /* 0x000fd80003800000 */
.L_x_109:
[----:B---345:R-:W-:-:S13]  /*5740*/  FSETP.EQ.AND P0, PT, R11, RZ, PT ;  /* 0x000000ff0b00720b */ /* 0x038fda0003f02000 */
.L_x_110:
[----:B------:R-:W-:Y:S02]  /*5750*/  ISETP.NE.AND P2, PT, R10, 0x3, PT ;  /* 0x000000030a00780c */ /* 0x000fe40003f45270 */
[----:B------:R-:W-:-:S04]  /*5760*/  ELECT P1, URZ, PT ;  /* 0x00000000003f782f */ /* 0x000fc80003820000 */
[----:B------:R-:W-:-:S07]  /*5770*/  PLOP3.LUT P0, PT, P1, P0, PT, 0x20, 0x0 ;  /* 0x000000000000781c */ /* 0x000fce0000f00470 */
[----:B------:R-:W-:Y:S06]  /*5780*/  @!P2 BRA `(.L_x_111) ;  /* 0x000000000004a947 */ /* 0x000fec0003800000 */
[----:B------:R-:W-:Y:S01]  /*5790*/  BPT.TRAP 0x1 ;  /* 0x000000040000795c */ /* 0x000fe20000300000 */
.L_x_111:
[----:B------:R-:W3:Y:S01]  /*57a0*/  S2UR UR36, SR_CgaCtaId ;  /* 0x00000000002479c3 */ /* 0x000ee20000008800 */
[----:B------:R-:W-:Y:S01]  /*57b0*/  UMOV UR4, 0x400 ;  /* 0x0000040000047882 */ /* 0x000fe20000000000 */
[----:B-12---:R-:W-:Y:S01]  /*57c0*/  SHF.L.U32 R4, R0, 0x1f, RZ ;  /* 0x0000001f00047819 */ /* 0x006fe200000006ff */
[----:B---3--:R-:W-:-:S09]  /*57d0*/  ULEA UR4, UR36, UR4, 0x18 ;  /* 0x0000000424047291 */ /* 0x008fd2000f8ec03f */
[----:B------:R-:W1:Y:S02]  /*57e0*/  SYNCS.PHASECHK.TRANS64.TRYWAIT P1, [UR4+0x80], R4 ;  /* 0x00008004ff0075a7 */ /* 0x000e640008020144 */
[----:B-1----:R-:W-:Y:S05]  /*57f0*/  @!P1 BRA `(.L_x_112) ;  /* 0x0000002000389947 */ /* 0x002fea0003800000 */
.L_x_172:
[----:B------:R-:W-:Y:S04]  /*5800*/  BSSY B0, `(.L_x_113) ;  /* 0x000000e000007945 */ /* 0x000fe80003800000 */
[----:B------:R-:W-:Y:S05]  /*5810*/  @!P0 BRA `(.L_x_114) ;  /* 0x0000000000308947 */ /* 0x000fea0003800000 */
[----:B------:R-:W-:Y:S01]  /*5820*/  R2UR UR20, R7 ;  /* 0x00000000071472ca */ /* 0x000fe200000e0000 */
[----:B------:R-:W-:Y:S02]  /*5830*/  UIADD3 UR8, UP0, UR6, 0x3f0, URZ ;  /* 0x000003f006087890 */ /* 0x000fe4000ff1e03f */
[----:B------:R-:W-:Y:S02]  /*5840*/  UIADD3 UR16, UR4, 0x200, URZ ;  /* 0x0000020004107890 */ /* 0x000fe4000fffe03f */
[----:B------:R-:W-:Y:S02]  /*5850*/  UIADD3 UR17, UR4, 0x60, URZ ;  /* 0x0000006004117890 */ /* 0x000fe4000fffe03f */
[----:B------:R-:W-:Y:S01]  /*5860*/  UIADD3.X UR9, URZ, UR7, URZ, UP0, !UPT ;  /* 0x000000073f097290 */ /* 0x000fe200087fe43f */
[----:B------:R-:W-:Y:S01]  /*5870*/  UMOV UR10, 0x0 ;  /* 0x00000000000a7882 */ /* 0x000fe20000000000 */
[----:B------:R-:W-:-:S07]  /*5880*/  UMOV UR11, 0x10000000 ;  /* 0x10000000000b7882 */ /* 0x000fce0000000000 */
[----:B------:R2:W-:Y:S02]  /*5890*/  UTMALDG.3D [UR16], [UR8], desc[UR10] ;  /* 0x00000a10080075b4 */ /* 0x0005e40008011000 */
[----:B--2---:R-:W-:Y:S05]  /*58a0*/  @!P2 BRA `(.L_x_115) ;  /* 0x000000000004a947 */ /* 0x004fea0003800000 */
[----:B------:R-:W-:Y:S01]  /*58b0*/  BPT.TRAP 0x1 ;  /* 0x000000040000795c */ /* 0x000fe20000300000 */
.L_x_115:
[----:B-1----:R-:W1:Y:S02]  /*58c0*/  LDC R5, c[0x0][0x800] ;  /* 0x00020000ff057b82 */ /* 0x002e640000000800 */
[----:B-1----:R2:W-:Y:S02]  /*58d0*/  SYNCS.ARRIVE.TRANS64.RED.A0TR RZ, [UR4+0x60], R5 ;  /* 0x00006005ffff79a7 */ /* 0x0025e40008300404 */
.L_x_114:
[----:B------:R-:W-:Y:S05]  /*58e0*/  BSYNC B0 ;  /* 0x0000000000007941 */ /* 0x000fea0003800000 */
.L_x_113:
[----:B------:R-:W-:Y:S05]  /*58f0*/  @!P2 BRA `(.L_x_116) ;  /* 0x000000000004a947 */ /* 0x000fea0003800000 */
[----:B------:R-:W-:Y:S01]  /*5900*/  BPT.TRAP 0x1 ;  /* 0x000000040000795c */ /* 0x000fe20000300000 */
.L_x_116:
[----:B------:R-:W-:-:S04]  /*5910*/  UIADD3 UR5, UR4, 0x60, URZ ;  /* 0x0000006004057890 */ /* 0x000fc8000fffe03f */
[----:B------:R-:W-:-:S09]  /*5920*/  UPRMT UR5, UR36, 0x654, UR5 ;  /* 0x0000065424057896 */ /* 0x000fd20008000005 */
[----:B------:R-:W-:Y:S01]  /*5930*/  SYNCS.ARRIVE.TRANS64.RED.A1T0 RZ, [UR5], RZ ;  /* 0x000000ffffff79a7 */ /* 0x000fe20008100405 */
[----:B------:R-:W-:Y:S05]  /*5940*/  @!P2 BRA `(.L_x_117) ;  /* 0x000000000004a947 */ /* 0x000fea0003800000 */
[----:B------:R-:W-:Y:S01]  /*5950*/  BPT.TRAP 0x1 ;  /* 0x000000040000795c */ /* 0x000fe20000300000 */
.L_x_117:
[----:B------:R-:W3:Y:S02]  /*5960*/  SYNCS.PHASECHK.TRANS64.TRYWAIT P1, [UR4+0x88], R4 ;  /* 0x00008804ff0075a7 */ /* 0x000ee40008020144 */
[----:B---3--:R-:W-:Y:S05]  /*5970*/  @!P1 BRA `(.L_x_118) ;  /* 0x0000001c00f09947 */ /* 0x008fea0003800000 */
.L_x_173:
[----:B------:R-:W-:Y:S04]  /*5980*/  BSSY B0, `(.L_x_119) ;  /* 0x0000010000007945 */ /* 0x000fe80003800000 */
[----:B------:R-:W-:Y:S05]  /*5990*/  @!P0 BRA `(.L_x_120) ;  /* 0x0000000000388947 */ /* 0x000fea0003800000 */
[----:B------:R-:W-:Y:S01]  /*59a0*/  UIADD3 UR16, UP0, UR6, 0x3f0, URZ ;  /* 0x000003f006107890 */ /* 0x000fe2000ff1e03f */
[----:B------:R-:W-:Y:S01]  /*59b0*/  R2UR UR12, R7 ;  /* 0x00000000070c72ca */ /* 0x000fe200000e0000 */
[----:B------:R-:W-:Y:S02]  /*59c0*/  UIADD3 UR10, UR18, 0x20, URZ ;  /* 0x00000020120a7890 */ /* 0x000fe4000fffe03f */
[----:B------:R-:W-:Y:S02]  /*59d0*/  UIADD3 UR8, UR4, 0x2200, URZ ;  /* 0x0000220004087890 */ /* 0x000fe4000fffe03f */
[----:B------:R-:W-:Y:S02]  /*59e0*/  UIADD3 UR9, UR4, 0x68, URZ ;  /* 0x0000006804097890 */ /* 0x000fe4000fffe03f */
[----:B------:R-:W-:Y:S01]  /*59f0*/  UIADD3.X UR17, URZ, UR7, URZ, UP0, !UPT ;  /* 0x000000073f117290 */ /* 0x000fe200087fe43f */
[----:B------:R-:W-:Y:S01]  /*5a00*/  UMOV UR20, 0x0 ;  /* 0x0000000000147882 */ /* 0x000fe20000000000 */
[----:B------:R-:W-:Y:S01]  /*5a10*/  UMOV UR21, 0x10000000 ;  /* 0x1000000000157882 */ /* 0x000fe20000000000 */
[----:B------:R-:W-:-:S06]  /*5a20*/  UMOV UR11, UR19 ;  /* 0x00000013000b7c82 */ /* 0x000fcc0008000000 */
[----:B------:R3:W-:Y:S02]  /*5a30*/  UTMALDG.3D [UR8], [UR16], desc[UR20] ;  /* 0x00001408100075b4 */ /* 0x0007e40008011000 */
[----:B---3--:R-:W-:Y:S05]  /*5a40*/  @!P2 BRA `(.L_x_121) ;  /* 0x000000000004a947 */ /* 0x008fea0003800000 */
[----:B------:R-:W-:Y:S01]  /*5a50*/  BPT.TRAP 0x1 ;  /* 0x000000040000795c */ /* 0x000fe20000300000 */
.L_x_121:
[----:B-12---:R-:W1:Y:S02]  /*5a60*/  LDC R5, c[0x0][0x800] ;  /* 0x00020000ff057b82 */ /* 0x006e640000000800 */
[----:B-1----:R3:W-:Y:S02]  /*5a70*/  SYNCS.ARRIVE.TRANS64.RED.A0TR RZ, [UR4+0x68], R5 ;  /* 0x00006805ffff79a7 */ /* 0x0027e40008300404 */
.L_x_120:
[----:B------:R-:W-:Y:S05]  /*5a80*/  BSYNC B0 ;  /* 0x0000000000007941 */ /* 0x000fea0003800000 */
.L_x_119:
[----:B------:R-:W-:Y:S05]  /*5a90*/  @!P2 BRA `(.L_x_122) ;  /* 0x000000000004a947 */ /* 0x000fea0003800000 */
[----:B------:R-:W-:Y:S01]  /*5aa0*/  BPT.TRAP 0x1 ;  /* 0x000000040000795c */ /* 0x000fe20000300000 */
.L_x_122:
[----:B------:R-:W-:-:S04]  /*5ab0*/  UIADD3 UR5, UR4, 0x68, URZ ;  /* 0x0000006804057890 */ /* 0x000fc8000fffe03f */
[----:B------:R-:W-:-:S09]  /*5ac0*/  UPRMT UR5, UR36, 0x654, UR5 ;  /* 0x0000065424057896 */ /* 0x000fd20008000005 */
[----:B------:R-:W-:Y:S01]  /*5ad0*/  SYNCS.ARRIVE.TRANS64.RED.A1T0 RZ, [UR5], RZ ;  /* 0x000000ffffff79a7 */ /* 0x000fe20008100405 */
[----:B------:R-:W-:Y:S05]  /*5ae0*/  @!P2 BRA `(.L_x_123) ;  /* 0x000000000004a947 */ /* 0x000fea0003800000 */
[----:B------:R-:W-:Y:S01]  /*5af0*/  BPT.TRAP 0x1 ;  /* 0x000000040000795c */ /* 0x000fe20000300000 */
.L_x_123:
[----:B------:R-:W4:Y:S02]  /*5b00*/  SYNCS.PHASECHK.TRANS64.TRYWAIT P1, [UR4+0x90], R4 ;  /* 0x00009004ff0075a7 */ /* 0x000f240008020144 */
[----:B----4-:R-:W-:Y:S05]  /*5b10*/  @!P1 BRA `(.L_x_124) ;  /* 0x0000001c00a09947 */ /* 0x010fea0003800000 */
.L_x_174:
        /* <DEDUP_REMOVED lines=12> */
[----:B----4-:R-:W-:Y:S05]  /*5be0*/  @!P2 BRA `(.L_x_127) ;  /* 0x000000000004a947 */ /* 0x010fea0003800000 */
[----:B------:R-:W-:Y:S01]  /*5bf0*/  BPT.TRAP 0x1 ;  /* 0x000000040000795c */ /* 0x000fe20000300000 */
.L_x_127:
[----:B-123--:R-:W1:Y:S02]  /*5c00*/  LDC R5, c[0x0][0x800] ;  /* 0x00020000ff057b82 */ /* 0x00ee640000000800 */
[----:B-1----:R4:W-:Y:S02]  /*5c10*/  SYNCS.ARRIVE.TRANS64.RED.A0TR RZ, [UR4+0x70], R5 ;  /* 0x00007005ffff79a7 */ /* 0x0029e40008300404 */
.L_x_126:
[----:B------:R-:W-:Y:S05]  /*5c20*/  BSYNC B0 ;  /* 0x0000000000007941 */ /* 0x000fea0003800000 */
.L_x_125:
[----:B------:R-:W-:Y:S05]  /*5c30*/  @!P2 BRA `(.L_x_128) ;  /* 0x000000000004a947 */ /* 0x000fea0003800000 */
[----:B------:R-:W-:Y:S01]  /*5c40*/  BPT.TRAP 0x1 ;  /* 0x000000040000795c */ /* 0x000fe20000300000 */
.L_x_128:
[----:B------:R-:W-:-:S04]  /*5c50*/  UIADD3 UR5, UR4, 0x70, URZ ;  /* 0x0000007004057890 */ /* 0x000fc8000fffe03f */
[----:B------:R-:W-:-:S09]  /*5c60*/  UPRMT UR5, UR36, 0x654, UR5 ;  /* 0x0000065424057896 */ /* 0x000fd20008000005 */
[----:B------:R-:W-:Y:S01]  /*5c70*/  SYNCS.ARRIVE.TRANS64.RED.A1T0 RZ, [UR5], RZ ;  /* 0x000000ffffff79a7 */ /* 0x000fe20008100405 */
[----:B------:R-:W-:Y:S05]  /*5c80*/  @!P2 BRA `(.L_x_129) ;  /* 0x000000000004a947 */ /* 0x000fea0003800000 */
[----:B------:R-:W-:Y:S01]  /*5c90*/  BPT.TRAP 0x1 ;  /* 0x000000040000795c */ /* 0x000fe20000300000 */
.L_x_129:
[----:B------:R-:W5:Y:S02]  /*5ca0*/  SYNCS.PHASECHK.TRANS64.TRYWAIT P1, [UR4+0x98], R4 ;  /* 0x00009804ff0075a7 */ /* 0x000f640008020144 */
[----:B-----5:R-:W-:Y:S05]  /*5cb0*/  @!P1 BRA `(.L_x_130) ;  /* 0x0000001c00509947 */ /* 0x020fea0003800000 */
.L_x_175:
[----:B------:R-:W-:Y:S04]  /*5cc0*/  BSSY B0, `(.L_x_131) ;  /* 0x0000010000007945 */ /* 0x000fe80003800000 */
[----:B------:R-:W-:Y:S05]  /*5cd0*/  @!P0 BRA `(.L_x_132) ;  /* 0x0000000000388947 */ /* 0x000fea0003800000 */
[----:B------:R-:W-:Y:S01]  /*5ce0*/  R2UR UR12, R7 ;  /* 0x00000000070c72ca */ /* 0x000fe200000e0000 */
[----:B------:R-:W-:Y:S02]  /*5cf0*/  UIADD3 UR16, UP0, UR6, 0x3f0, URZ ;  /* 0x000003f006107890 */ /* 0x000fe4000ff1e03f */
        /* <DEDUP_REMOVED lines=8> */
[----:B-1----:R-:W-:Y:S05]  /*5d80*/  @!P2 BRA `(.L_x_133) ;  /* 0x000000000004a947 */ /* 0x002fea0003800000 */
[----:B------:R-:W-:Y:S01]  /*5d90*/  BPT.TRAP 0x1 ;  /* 0x000000040000795c */ /* 0x000fe20000300000 */
.L_x_133:
[----:B------:R-:W1:Y:S02]  /*5da0*/  LDC R4, c[0x0][0x800] ;  /* 0x00020000ff047b82 */ /* 0x000e640000000800 */
[----:B-1----:R1:W-:Y:S02]  /*5db0*/  SYNCS.ARRIVE.TRANS64.RED.A0TR RZ, [UR4+0x78], R4 ;  /* 0x00007804ffff79a7 */ /* 0x0023e40008300404 */
.L_x_132:
[----:B------:R-:W-:Y:S05]  /*5dc0*/  BSYNC B0 ;  /* 0x0000000000007941 */ /* 0x000fea0003800000 */
.L_x_131:
[----:B------:R-:W-:Y:S05]  /*5dd0*/  @!P2 BRA `(.L_x_134) ;  /* 0x000000000004a947 */ /* 0x000fea0003800000 */
[----:B------:R-:W-:Y:S01]  /*5de0*/  BPT.TRAP 0x1 ;  /* 0x000000040000795c */ /* 0x000fe20000300000 */
.L_x_134:
[----:B------:R-:W-:Y:S01]  /*5df0*/  IADD3 R16, P0, R16, UR52, RZ ;  /* 0x0000003410107c10 */ /* 0x000fe2000ff1e0ff */
[----:B------:R-:W-:Y:S01]  /*5e00*/  UIADD3 UR4, UR4, 0x78, URZ ;  /* 0x0000007804047890 */ /* 0x000fe2000fffe03f */
[----:B------:R-:W-:Y:S01]  /*5e10*/  LOP3.LUT R0, R0, 0x1, RZ, 0x3c, !PT ;  /* 0x0000000100007812 */ /* 0x000fe200078e3cff */
[----:B------:R-:W-:Y:S01]  /*5e20*/  IMAD.MOV.U32 R21, RZ, RZ, -0x1 ;  /* 0xffffffffff157424 */ /* 0x000fe200078e00ff */
[----:B------:R-:W-:Y:S01]  /*5e30*/  IADD3.X R17, R17, UR38, RZ, P0, !PT ;  /* 0x0000002611117c10 */ /* 0x000fe200087fe4ff */
[----:B------:R-:W-:Y:S01]  /*5e40*/  UPRMT UR4, UR36, 0x654, UR4 ;  /* 0x0000065424047896 */ /* 0x000fe20008000004 */
[----:B------:R-:W-:Y:S01]  /*5e50*/  ISETP.GE.U32.AND P0, PT, R16, UR22, PT ;  /* 0x0000001610007c0c */ /* 0x000fe2000bf06070 */
[----:B------:R-:W-:Y:S01]  /*5e60*/  IMAD.MOV.U32 R20, RZ, RZ, -0x1 ;  /* 0xffffffffff147424 */ /* 0x000fe200078e00ff */
[----:B-1----:R-:W-:Y:S01]  /*5e70*/  PRMT R4, RZ, 0x7610, R4 ;  /* 0x00007610ff047816 */ /* 0x002fe20000000004 */
[----:B------:R-:W-:Y:S01]  /*5e80*/  IMAD.MOV.U32 R7, RZ, RZ, -0x1 ;  /* 0xffffffffff077424 */ /* 0x000fe200078e00ff */
[----:B------:R-:W-:-:S04]  /*5e90*/  ISETP.GE.U32.AND.EX P0, PT, R17, UR23, PT, P0 ;  /* 0x0000001711007c0c */ /* 0x000fc8000bf06100 */
[----:B------:R-:W-:Y:S09]  /*5ea0*/  SYNCS.ARRIVE.TRANS64.RED.A1T0 RZ, [UR4], RZ ;  /* 0x000000ffffff79a7 */ /* 0x000ff20008100404 */
[----:B------:R-:W-:Y:S05]  /*5eb0*/  @P0 BRA `(.L_x_135) ;  /* 0x0000000400580947 */ /* 0x000fea0003800000 */
[----:B------:R-:W1:Y:S01]  /*5ec0*/  S2R R15, SR_CTAID.X ;  /* 0x00000000000f7919 */ /* 0x000e620000002500 */
[----:B------:R-:W5:Y:S01]  /*5ed0*/  LDC.64 R12, c[0x0][0x8d0] ;  /* 0x00023400ff0c7b82 */ /* 0x000f620000000a00 */
[----:B------:R-:W-:Y:S01]  /*5ee0*/  ULDC UR4, c[0x0][0x150] ;  /* 0x0000540000047ab9 */ /* 0x000fe20000000800 */
[----:B------:R-:W-:Y:S01]  /*5ef0*/  IMAD.MOV.U32 R7, RZ, RZ, R16 ;  /* 0x000000ffff077224 */ /* 0x000fe200078e0010 */
[----:B------:R-:W2:Y:S01]  /*5f00*/  S2R R19, SR_CTAID.Y ;  /* 0x0000000000137919 */ /* 0x000ea20000002600 */
[----:B------:R-:W-:-:S04]  /*5f10*/  IMAD.MOV.U32 R21, RZ, RZ, R17 ;  /* 0x000000ffff157224 */ /* 0x000fc800078e0011 */
[----:B------:R-:W2:Y:S08]  /*5f20*/  LDC R22, c[0x0][0x144] ;  /* 0x00005100ff167b82 */ /* 0x000eb00000000800 */
[----:B------:R-:W3:Y:S01]  /*5f30*/  LDC R20, c[0x0][0x8d8] ;  /* 0x00023600ff147b82 */ /* 0x000ee20000000800 */
[----:B-----5:R-:W-:-:S04]  /*5f40*/  ISETP.NE.U32.AND P0, PT, R12, RZ, PT ;  /* 0x000000ff0c00720c */ /* 0x020fc80003f05070 */
[----:B------:R-:W-:Y:S02]  /*5f50*/  ISETP.NE.AND.EX P0, PT, R13, RZ, PT, P0 ;  /* 0x000000ff0d00720c */ /* 0x000fe40003f05300 */
[----:B-1----:R-:W-:Y:S02]  /*5f60*/  I2FP.F32.U32 R4, R15 ;  /* 0x0000000f00047245 */ /* 0x002fe40000201000 */
[----:B--2---:R-:W-:-:S03]  /*5f70*/  I2FP.F32.U32 R23, R19 ;  /* 0x0000001300177245 */ /* 0x004fc60000201000 */
[----:B------:R-:W-:-:S04]  /*5f80*/  FMUL R4, R4, UR4 ;  /* 0x0000000404047c20 */ /* 0x000fc80008400000 */
[----:B------:R1:W2:Y:S02]  /*5f90*/  F2I.U32.TRUNC.NTZ R14, R4 ;  /* 0x00000004000e7305 */ /* 0x0002a4000020f000 */
[----:B---3--:R-:W-:Y:S05]  /*5fa0*/  @!P0 BRA `(.L_x_136) ;  /* 0x0000000000308947 */ /* 0x008fea0003800000 */
[----:B----4-:R-:W3:Y:S02]  /*5fb0*/  LDC R5, c[0x0][0x8dc] ;  /* 0x00023700ff057b82 */ /* 0x010ee40000000800 */
[----:B---3--:R-:W-:-:S05]  /*5fc0*/  IADD3 R5, P0, R16, R5, RZ ;  /* 0x0000000510057210 */ /* 0x008fca0007f1e0ff */
[----:B------:R-:W-:-:S04]  /*5fd0*/  IMAD.X R21, RZ, RZ, R17, P0 ;  /* 0x000000ffff157224 */ /* 0x000fc800000e0611 */
[----:B------:R-:W-:-:S04]  /*5fe0*/  IMAD.WIDE.U32 R6, R21, R12, RZ ;  /* 0x0000000c15067225 */ /* 0x000fc800078e00ff */
[----:B------:R-:W-:-:S04]  /*5ff0*/  IMAD.WIDE.U32 R6, P0, R5, R13, R6 ;  /* 0x0000000d05067225 */ /* 0x000fc80007800006 */
[----:B-1----:R-:W-:-:S04]  /*6000*/  IMAD.WIDE.U32 R4, R5, R12, RZ ;  /* 0x0000000c05047225 */ /* 0x002fc800078e00ff */
[----:B------:R-:W-:Y:S01]  /*6010*/  IMAD.MOV.U32 R4, RZ, RZ, R7 ;  /* 0x000000ffff047224 */ /* 0x000fe200078e0007 */
[----:B------:R-:W-:Y:S01]  /*6020*/  IADD3 RZ, P1, R5, R6, RZ ;  /* 0x0000000605ff7210 */ /* 0x000fe20007f3e0ff */
[----:B------:R-:W-:-:S04]  /*6030*/  IMAD.X R5, RZ, RZ, RZ, P0 ;  /* 0x000000ffff057224 */ /* 0x000fc800000e06ff */
[----:B------:R-:W-:-:S04]  /*6040*/  IMAD.WIDE.U32.X R4, R21, R13, R4, P1 ;  /* 0x0000000d15047225 */ /* 0x000fc800008e0404 */
[----:B------:R-:W-:Y:S02]  /*6050*/  IMAD.MOV.U32 R7, RZ, RZ, R4 ;  /* 0x000000ffff077224 */ /* 0x000fe400078e0004 */
[----:B------:R-:W-:-:S07]  /*6060*/  IMAD.MOV.U32 R21, RZ, RZ, R5 ;  /* 0x000000ffff157224 */ /* 0x000fce00078e0005 */
.L_x_136:
[----:B------:R-:W-:Y:S01]  /*6070*/  ULDC UR4, c[0x0][0x154] ;  /* 0x0000550000047ab9 */ /* 0x000fe20000000800 */
[----:B------:R-:W3:Y:S01]  /*6080*/  LDC R12, c[0x0][0x148] ;  /* 0x00005200ff0c7b82 */ /* 0x000ee20000000800 */
[----:B------:R-:W-:Y:S01]  /*6090*/  FMUL R23, R23, UR4 ;  /* 0x0000000417177c20 */ /* 0x000fe20008400000 */
[----:B------:R-:W-:Y:S01]  /*60a0*/  ISETP.NE.AND P2, PT, R2, 0x1, PT ;  /* 0x000000010200780c */ /* 0x000fe20003f45270 */
[----:B--2---:R-:W-:Y:S01]  /*60b0*/  IMAD.MOV R6, RZ, RZ, -R14 ;  /* 0x000000ffff067224 */ /* 0x004fe200078e0a0e */
[-CC-:B------:R-:W-:Y:S02]  /*60c0*/  SHF.R.U64 R14, R7, R20.reuse, R21.reuse ;  /* 0x00000014070e7219 */ /* 0x180fe40000001215 */
[----:B------:R-:W-:Y:S01]  /*60d0*/  SHF.R.U32.HI R20, RZ, R20, R21 ;  /* 0x00000014ff147219 */ /* 0x000fe20000011615 */
[----:B------:R-:W2:Y:S01]  /*60e0*/  F2I.U32.TRUNC.NTZ R23, R23 ;  /* 0x0000001700177305 */ /* 0x000ea2000020f000 */
[----:B-1--4-:R-:W1:Y:S01]  /*60f0*/  LDC.64 R4, c[0x0][0x8c8] ;  /* 0x00023200ff047b82 */ /* 0x012e620000000a00 */
[----:B------:R-:W-:Y:S01]  /*6100*/  IADD3 R21, P0, RZ, -R14, RZ ;  /* 0x8000000eff157210 */ /* 0x000fe20007f1e0ff */
[----:B------:R-:W-:-:S04]  /*6110*/  IMAD R15, R22, R6, R15 ;  /* 0x00000006160f7224 */ /* 0x000fc800078e020f */
[----:B------:R-:W-:Y:S02]  /*6120*/  IMAD.X R7, RZ, RZ, ~R20, P0 ;  /* 0x000000ffff077224 */ /* 0x000fe400000e0e14 */
[----:B------:R-:W4:Y:S01]  /*6130*/  LDC R24, c[0x0][0x8c0] ;  /* 0x00023000ff187b82 */ /* 0x000f220000000800 */
[----:B--2---:R-:W-:-:S07]  /*6140*/  IMAD.MOV R13, RZ, RZ, -R23 ;  /* 0x000000ffff0d7224 */ /* 0x004fce00078e0a17 */
[----:B------:R-:W2:Y:S01]  /*6150*/  LDC R27, c[0x0][0x900] ;  /* 0x00024000ff1b7b82 */ /* 0x000ea20000000800 */
[----:B---3--:R-:W-:-:S07]  /*6160*/  @P2 IMAD R15, R12, R13, R19 ;  /* 0x0000000d0c0f2224 */ /* 0x008fce00078e0213 */
[----:B------:R-:W3:Y:S01]  /*6170*/  LDC.64 R12, c[0x0][0x8e8] ;  /* 0x00023a00ff0c7b82 */ /* 0x000ee20000000a00 */
[----:B-1----:R-:W-:-:S04]  /*6180*/  IMAD R6, R7, R4, RZ ;  /* 0x0000000407067224 */ /* 0x002fc800078e02ff */
[C---:B------:R-:W-:Y:S02]  /*6190*/  IMAD R7, R21.reuse, R5, R6 ;  /* 0x0000000515077224 */ /* 0x040fe400078e0206 */
[----:B------:R-:W-:Y:S01]  /*61a0*/  IMAD.WIDE.U32 R4, R21, R4, R16 ;  /* 0x0000000415047225 */ /* 0x000fe200078e0010 */
[----:B------:R-:W1:Y:S03]  /*61b0*/  LDC R6, c[0x0][0x8b0] ;  /* 0x00022c00ff067b82 */ /* 0x000e660000000800 */
[----:B------:R-:W-:-:S05]  /*61c0*/  IMAD.IADD R5, R5, 0x1, R7 ;  /* 0x0000000105057824 */ /* 0x000fca00078e0207 */
[----:B------:R-:W2:Y:S01]  /*61d0*/  LDC R25, c[0x0][0x8f0] ;  /* 0x00023c00ff197b82 */ /* 0x000ea20000000800 */
[-CC-:B----4-:R-:W-:Y:S02]  /*61e0*/  SHF.R.U64 R22, R4, R24.reuse, R5.reuse ;  /* 0x0000001804167219 */ /* 0x190fe40000001205 */
[----:B------:R-:W-:-:S05]  /*61f0*/  SHF.R.U32.HI R5, RZ, R24, R5 ;  /* 0x00000018ff057219 */ /* 0x000fca0000011605 */
[----:B------:R-:W4:Y:S01]  /*6200*/  LDC R21, c[0x0][0x8e0] ;  /* 0x00023800ff157b82 */ /* 0x000f220000000800 */
[----:B---3--:R-:W-:-:S04]  /*6210*/  ISETP.NE.U32.AND P0, PT, R12, RZ, PT ;  /* 0x000000ff0c00720c */ /* 0x008fc80003f05070 */
[----:B------:R-:W-:-:S03]  /*6220*/  ISETP.NE.AND.EX P0, PT, R13, RZ, PT, P0 ;  /* 0x000000ff0d00720c */ /* 0x000fc60003f05300 */
[----:B------:R-:W3:Y:S01]  /*6230*/  LDC R20, c[0x0][0x8b8] ;  /* 0x00022e00ff147b82 */ /* 0x000ee20000000800 */
[-CC-:B-1----:R-:W-:Y:S02]  /*6240*/  SHF.R.U64 R23, R22, R6.reuse, R5.reuse ;  /* 0x0000000616177219 */ /* 0x182fe40000001205 */
[----:B------:R-:W-:-:S04]  /*6250*/  SHF.R.U32.HI R4, RZ, R6, R5 ;  /* 0x00000006ff047219 */ /* 0x000fc80000011605 */
[-CC-:B--2---:R-:W-:Y:S01]  /*6260*/  SHF.R.U64 R24, R23, R27.reuse, R4.reuse ;  /* 0x0000001b17187219 */ /* 0x184fe20000001204 */
[----:B------:R-:W1:Y:S01]  /*6270*/  LDC R19, c[0x0][0x8a8] ;  /* 0x00022a00ff137b82 */ /* 0x000e620000000800 */
[----:B------:R-:W-:-:S03]  /*6280*/  SHF.R.U32.HI R27, RZ, R27, R4 ;  /* 0x0000001bff1b7219 */ /* 0x000fc60000011604 */
[----:B------:R-:W-:Y:S02]  /*6290*/  IMAD.MOV.U32 R4, RZ, RZ, R24 ;  /* 0x000000ffff047224 */ /* 0x000fe400078e0018 */
[----:B------:R-:W-:Y:S01]  /*62a0*/  IMAD.MOV.U32 R5, RZ, RZ, R27 ;  /* 0x000000ffff057224 */ /* 0x000fe200078e001b */
[----:B------:R-:W-:Y:S06]  /*62b0*/  @!P0 BRA `(.L_x_137) ;  /* 0x0000000000288947 */ /* 0x000fec0003800000 */
[----:B------:R-:W2:Y:S02]  /*62c0*/  LDC R5, c[0x0][0x8f4] ;  /* 0x00023d00ff057b82 */ /* 0x000ea40000000800 */
[----:B--2---:R-:W-:-:S05]  /*62d0*/  IADD3 R5, P0, R24, R5, RZ ;  /* 0x0000000518057210 */ /* 0x004fca0007f1e0ff */
[----:B------:R-:W-:-:S04]  /*62e0*/  IMAD.X R27, RZ, RZ, R27, P0 ;  /* 0x000000ffff1b7224 */ /* 0x000fc800000e061b */
[----:B------:R-:W-:-:S04]  /*62f0*/  IMAD.WIDE.U32 R6, R27, R12, RZ ;  /* 0x0000000c1b067225 */ /* 0x000fc800078e00ff */
[----:B------:R-:W-:-:S04]  /*6300*/  IMAD.WIDE.U32 R6, P0, R5, R13, R6 ;  /* 0x0000000d05067225 */ /* 0x000fc80007800006 */
[----:B------:R-:W-:-:S04]  /*6310*/  IMAD.WIDE.U32 R4, R5, R12, RZ ;  /* 0x0000000c05047225 */ /* 0x000fc800078e00ff */
[----:B------:R-:W-:Y:S01]  /*6320*/  IMAD.MOV.U32 R4, RZ, RZ, R7 ;  /* 0x000000ffff047224 */ /* 0x000fe200078e0007 */
[----:B------:R-:W-:Y:S01]  /*6330*/  IADD3 RZ, P1, R5, R6, RZ ;  /* 0x0000000605ff7210 */ /* 0x000fe20007f3e0ff */
[----:B------:R-:W-:-:S04]  /*6340*/  IMAD.X R5, RZ, RZ, RZ, P0 ;  /* 0x000000ffff057224 */ /* 0x000fc800000e06ff */
[----:B------:R-:W-:-:S08]  /*6350*/  IMAD.WIDE.U32.X R4, R27, R13, R4, P1 ;  /* 0x0000000d1b047225 */ /* 0x000fd000008e0404 */
.L_x_137:
[----:B------:R-:W-:Y:S01]  /*6360*/  SHF.R.U64 R4, R4, R25, R5 ;  /* 0x0000001904047219 */ /* 0x000fe20000001205 */
[----:B------:R-:W-:Y:S01]  /*6370*/  IMAD.MOV.U32 R7, RZ, RZ, R14 ;  /* 0x000000ffff077224 */ /* 0x000fe200078e000e */
[----:B------:R-:W-:Y:S02]  /*6380*/  LOP3.LUT R23, R23, R8, RZ, 0xc0, !PT ;  /* 0x0000000817177212 */ /* 0x000fe400078ec0ff */
[----:B------:R-:W-:Y:S01]  /*6390*/  LOP3.LUT R22, R22, R3, RZ, 0xc0, !PT ;  /* 0x0000000316167212 */ /* 0x000fe200078ec0ff */
[----:B------:R-:W-:Y:S02]  /*63a0*/  IMAD.MOV R5, RZ, RZ, -R4 ;  /* 0x000000ffff057224 */ /* 0x000fe400078e0a04 */
[----:B------:R-:W-:Y:S02]  /*63b0*/  IMAD R23, R4, UR13, R23 ;  /* 0x0000000d04177c24 */ /* 0x000fe4000f8e0217 */
[----:B----4-:R-:W-:Y:S02]  /*63c0*/  IMAD R24, R5, R21, R24 ;  /* 0x0000001505187224 */ /* 0x010fe400078e0218 */
[----:B---3--:R-:W-:-:S02]  /*63d0*/  IMAD R15, R23, R20, R15 ;  /* 0x00000014170f7224 */ /* 0x008fc400078e020f */
[----:B-1----:R-:W-:Y:S02]  /*63e0*/  IMAD R24, R24, R19, R22 ;  /* 0x0000001318187224 */ /* 0x002fe400078e0216 */
[----:B------:R-:W-:-:S03]  /*63f0*/  IMAD.MOV.U32 R4, RZ, RZ, 0x1 ;  /* 0x00000001ff047424 */ /* 0x000fc600078e00ff */
[----:B------:R-:W-:Y:S02]  /*6400*/  SEL R20, R24, R15, !P2 ;  /* 0x0000000f18147207 */ /* 0x000fe40005000000 */
[----:B------:R-:W-:-:S07]  /*6410*/  SEL R21, R15, R24, !P2 ;  /* 0x000000180f157207 */ /* 0x000fce0005000000 */
.L_x_135:
[----:B------:R-:W-:-:S13]  /*6420*/  LOP3.LUT P0, RZ, R4, 0xff, RZ, 0xc0, !PT ;  /* 0x000000ff04ff7812 */ /* 0x000fda000780c0ff */
[----:B------:R-:W-:Y:S05]  /*6430*/  @P0 BRA `(.L_x_138) ;  /* 0xfffffff000580947 */ /* 0x000fea000383ffff */
.L_x_106:
[----:B------:R-:W-:-:S13]  /*6440*/  ELECT P0, URZ, PT ;  /* 0x00000000003f782f */ /* 0x000fda0003800000 */
[----:B------:R-:W-:Y:S05]  /*6450*/  @!P0 BRA `(.L_x_9) ;  /* 0x0000001000808947 */ /* 0x000fea0003800000 */
[----:B------:R-:W-:-:S04]  /*6460*/  LOP3.LUT R18, R18, 0x2, RZ, 0xfc, !PT ;  /* 0x0000000212127812 */ /* 0x000fc800078efcff */
[----:B------:R-:W-:-:S13]  /*6470*/  ISETP.NE.AND P1, PT, R18, 0x3, PT ;  /* 0x000000031200780c */ /* 0x000fda0003f25270 */
[----:B------:R-:W-:Y:S05]  /*6480*/  @!P1 BRA `(.L_x_139) ;  /* 0x0000000000049947 */ /* 0x000fea0003800000 */
[----:B------:R-:W-:Y:S01]  /*6490*/  BPT.TRAP 0x1 ;  /* 0x000000040000795c */ /* 0x000fe20000300000 */
.L_x_139:
[----:B--2---:R-:W-:Y:S01]  /*64a0*/  IMAD.U32 R4, RZ, RZ, UR36 ;  /* 0x00000024ff047e24 */ /* 0x004fe2000f8e00ff */
[----:B------:R-:W-:Y:S02]  /*64b0*/  MOV R3, 0x400 ;  /* 0x0000040000037802 */ /* 0x000fe40000000f00 */
[----:B------:R-:W-:Y:S02]  /*64c0*/  SHF.L.U32 R2, R0, 0x1f, RZ ;  /* 0x0000001f00027819 */ /* 0x000fe400000006ff */
[----:B------:R-:W-:-:S04]  /*64d0*/  LEA R3, R4, R3, 0x18 ;  /* 0x0000000304037211 */ /* 0x000fc800078ec0ff */
[----:B------:R-:W1:Y:S02]  /*64e0*/  SYNCS.PHASECHK.TRANS64.TRYWAIT P0, [R3+URZ+0x80], R2 ;  /* 0x00008002030075a7 */ /* 0x000e64000800017f */
[----:B-1----:R-:W-:Y:S05]  /*64f0*/  @!P0 BRA `(.L_x_140) ;  /* 0x0000001400588947 */ /* 0x002fea0003800000 */
.L_x_176:
[----:B------:R-:W-:Y:S05]  /*6500*/  @!P1 BRA `(.L_x_141) ;  /* 0x0000000000049947 */ /* 0x000fea0003800000 */
[----:B------:R-:W-:Y:S01]  /*6510*/  BPT.TRAP 0x1 ;  /* 0x000000040000795c */ /* 0x000fe20000300000 */
.L_x_141:
[----:B------:R-:W2:Y:S02]  /*6520*/  SYNCS.PHASECHK.TRANS64.TRYWAIT P0, [R3+URZ+0x88], R2 ;  /* 0x00008802030075a7 */ /* 0x000ea4000800017f */
[----:B--2---:R-:W-:Y:S05]  /*6530*/  @!P0 BRA `(.L_x_142) ;  /* 0x00000014005c8947 */ /* 0x004fea0003800000 */
.L_x_177:
[----:B------:R-:W-:Y:S05]  /*6540*/  @!P1 BRA `(.L_x_143) ;  /* 0x0000000000049947 */ /* 0x000fea0003800000 */
[----:B------:R-:W-:Y:S01]  /*6550*/  BPT.TRAP 0x1 ;  /* 0x000000040000795c */ /* 0x000fe20000300000 */
.L_x_143:
[----:B------:R-:W1:Y:S02]  /*6560*/  SYNCS.PHASECHK.TRANS64.TRYWAIT P0, [R3+URZ+0x90], R2 ;  /* 0x00009002030075a7 */ /* 0x000e64000800017f */
[----:B-1----:R-:W-:Y:S05]  /*6570*/  @!P0 BRA `(.L_x_144) ;  /* 0x0000001400608947 */ /* 0x002fea0003800000 */
.L_x_178:
[----:B------:R-:W-:Y:S05]  /*6580*/  @!P1 BRA `(.L_x_145) ;  /* 0x0000000000049947 */ /* 0x000fea0003800000 */
[----:B------:R-:W-:Y:S01]  /*6590*/  BPT.TRAP 0x1 ;  /* 0x000000040000795c */ /* 0x000fe20000300000 */
.L_x_145:
[----:B------:R-:W-:-:S07]  /*65a0*/  SHF.L.U32 R0, R0, 0x1f, RZ ;  /* 0x0000001f00007819 */ /* 0x000fce00000006ff */
.L_x_146:
[----:B------:R1:W1:Y:S02]  /*65b0*/  SYNCS.PHASECHK.TRANS64.TRYWAIT P0, [R3+URZ+0x98], R0 ;  /* 0x00009800030075a7 */ /* 0x000264000800017f */
[----:B-1----:R-:W-:Y:S05]  /*65c0*/  @!P0 NANOSLEEP.SYNCS 0x989680 ;  /* 0x009896800000895d */ /* 0x002fea0003900000 */
[----:B------:R-:W1:Y:S02]  /*65d0*/  @!P0 SYNCS.PHASECHK.TRANS64 P0, [R3+URZ+0x98], R0 ;  /* 0x00009800030085a7 */ /* 0x000e64000800007f */
[----:B-1----:R-:W-:Y:S05]  /*65e0*/  @P0 BRA `(.L_x_9) ;  /* 0x00000010001c0947 */ /* 0x002fea0003800000 */
[----:B------:R-:W-:Y:S05]  /*65f0*/  BRA `(.L_x_146) ;  /* 0xfffffffc00ec7947 */ /* 0x000fea000383ffff */
.L_x_101:
[----:B------:R-:W-:Y:S01]  /*6600*/  LOP3.LUT P0, RZ, R11, 0xff, RZ, 0xc0, !PT ;  /* 0x000000ff0bff7812 */ /* 0x000fe2000780c0ff */
[----:B------:R-:W-:Y:S02]  /*6610*/  IMAD.MOV.U32 R0, RZ, RZ, 0x1 ;  /* 0x00000001ff007424 */ /* 0x000fe400078e00ff */
[----:B------:R-:W-:-:S10]  /*6620*/  IMAD.MOV.U32 R12, RZ, RZ, RZ ;  /* 0x000000ffff0c7224 */ /* 0x000fd400078e00ff */
[----:B------:R-:W-:Y:S05]  /*6630*/  @!P0 BRA `(.L_x_147) ;  /* 0x0000000c000c8947 */ /* 0x000fea0003800000 */
[----:B------:R-:W1:Y:S01]  /*6640*/  LDC R0, c[0x0][0x28c] ;  /* 0x0000a300ff007b82 */ /* 0x000e620000000800 */
[C---:B------:R-:W-:Y:S01]  /*6650*/  LOP3.LUT P2, RZ, R3.reuse, 0x7f, RZ, 0xc0, !PT ;  /* 0x0000007f03ff7812 */ /* 0x040fe2000784c0ff */
[----:B------:R-:W-:Y:S01]  /*6660*/  ULDC UR5, c[0x0][0x900] ;  /* 0x0002400000057ab9 */ /* 0x000fe20000000800 */
[----:B------:R-:W-:Y:S01]  /*6670*/  LOP3.LUT P0, RZ, R3, 0x1f, RZ, 0xc0, !PT ;  /* 0x0000001f03ff7812 */ /* 0x000fe2000780c0ff */
[----:B------:R-:W-:Y:S01]  /*6680*/  UMOV UR6, 0xffffffff ;  /* 0xffffffff00067882 */ /* 0x000fe20000000000 */
[----:B------:R-:W-:Y:S01]  /*6690*/  BSSY B0, `(.L_x_147) ;  /* 0x00000bd000007945 */ /* 0x000fe20003800000 */
[----:B------:R-:W-:Y:S01]  /*66a0*/  USHF.L.U32 UR6, UR6, UR5, URZ ;  /* 0x0000000506067299 */ /* 0x000fe2000800063f */
[----:B------:R-:W-:Y:S01]  /*66b0*/  IMAD.MOV.U32 R13, RZ, RZ, 0x1 ;  /* 0x00000001ff0d7424 */ /* 0x000fe200078e00ff */
[----:B------:R-:W-:Y:S01]  /*66c0*/  LOP3.LUT R11, R19, 0x2, RZ, 0xfc, !PT ;  /* 0x00000002130b7812 */ /* 0x000fe200078efcff */
[----:B------:R-:W-:Y:S01]  /*66d0*/  IMAD.MOV.U32 R12, RZ, RZ, RZ ;  /* 0x000000ffff0c7224 */ /* 0x000fe200078e00ff */
[----:B------:R-:W-:Y:S01]  /*66e0*/  PLOP3.LUT P0, PT, P0, P2, PT, 0x8a, 0x0 ;  /* 0x000000000000781c */ /* 0x000fe20000705172 */
[----:B------:R-:W-:Y:S01]  /*66f0*/  ULDC UR4, c[0x0][0x8a8] ;  /* 0x00022a0000047ab9 */ /* 0x000fe20000000800 */
[----:B------:R-:W-:-:S02]  /*6700*/  USHF.L.U32 UR17, UR37, UR5, URZ ;  /* 0x0000000525117299 */ /* 0x000fc4000800063f */
[----:B------:R-:W-:Y:S02]  /*6710*/  UIADD3 UR15, UR4, -0x1, URZ ;  /* 0xffffffff040f7890 */ /* 0x000fe4000fffe03f */
[----:B------:R-:W-:Y:S01]  /*6720*/  ULOP3.LUT UR16, URZ, UR6, URZ, 0x33, !UPT ;  /* 0x000000063f107292 */ /* 0x000fe2000f8e333f */
[----:B------:R-:W-:Y:S01]  /*6730*/  ULDC.64 UR20, c[0x0][0x198] ;  /* 0x0000660000147ab9 */ /* 0x000fe20000000a00 */
[----:B-1----:R-:W-:-:S05]  /*6740*/  VIADD R0, R0, 0x3f ;  /* 0x0000003f00007836 */ /* 0x002fca0000000000 */
[----:B------:R-:W-:-:S04]  /*6750*/  SHF.R.S32.HI R3, RZ, 0x1f, R0 ;  /* 0x0000001fff037819 */ /* 0x000fc80000011400 */
[----:B------:R-:W-:Y:S01]  /*6760*/  LEA.HI R3, R3, R0, RZ, 0x6 ;  /* 0x0000000003037211 */ /* 0x000fe200078f30ff */
[----:B------:R-:W-:-:S03]  /*6770*/  IMAD.MOV.U32 R0, RZ, RZ, 0x1 ;  /* 0x00000001ff007424 */ /* 0x000fc600078e00ff */
[----:B------:R-:W-:-:S05]  /*6780*/  SHF.R.S32.HI R3, RZ, 0x6, R3 ;  /* 0x00000006ff037819 */ /* 0x000fca0000011403 */
[----:B------:R-:W-:-:S07]  /*6790*/  VIADD R10, R3, 0x1 ;  /* 0x00000001030a7836 */ /* 0x000fce0000000000 */
.L_x_159:
[----:B------:R-:W-:-:S03]  /*67a0*/  UMOV UR4, 0xffffffff ;  /* 0xffffffff00047882 */ /* 0x000fc60000000000 */
[----:B------:R-:W-:Y:S05]  /*67b0*/  BRA.DIV UR4, `(.L_x_148) ;  /* 0x0000001204e47947 */ /* 0x000fea000b800000 */
[----:B------:R-:W-:-:S13]  /*67c0*/  ELECT P6, URZ, PT ;  /* 0x00000000003f782f */ /* 0x000fda00038c0000 */
.L_x_181:
[----:B------:R-:W1:Y:S01]  /*67d0*/  LDC R4, c[0x0][0x28c] ;  /* 0x0000a300ff047b82 */ /* 0x000e620000000800 */
[----:B------:R-:W-:Y:S01]  /*67e0*/  BSSY B1, `(.L_x_149) ;  /* 0x0000035000017945 */ /* 0x000fe20003800000 */
[----:B-1----:R-:W-:-:S13]  /*67f0*/  ISETP.LT.OR P6, PT, R4, 0x1, !P6 ;  /* 0x000000010400780c */ /* 0x002fda00077c1670 */
[----:B------:R-:W-:Y:S05]  /*6800*/  @P6 BRA `(.L_x_150) ;  /* 0x0000000000c86947 */ /* 0x000fea0003800000 */
[----:B------:R-:W-:Y:S02]  /*6810*/  IMAD.SHL.U32 R20, R20, 0x80, RZ ;  /* 0x0000008014147824 */ /* 0x000fe400078e00ff */
[----:B------:R-:W-:Y:S02]  /*6820*/  IMAD.SHL.U32 R21, R21, 0x80, RZ ;  /* 0x0000008015157824 */ /* 0x000fe400078e00ff */
[----:B------:R-:W-:Y:S02]  /*6830*/  IMAD.MOV.U32 R14, RZ, RZ, RZ ;  /* 0x000000ffff0e7224 */ /* 0x000fe400078e00ff */
[----:B------:R-:W-:Y:S02]  /*6840*/  IMAD.MOV.U32 R4, RZ, RZ, R10 ;  /* 0x000000ffff047224 */ /* 0x000fe400078e000a */
[----:B------:R-:W-:Y:S02]  /*6850*/  IMAD.MOV.U32 R5, RZ, RZ, R0 ;  /* 0x000000ffff057224 */ /* 0x000fe400078e0000 */
[----:B------:R-:W-:-:S07]  /*6860*/  IMAD.MOV.U32 R6, RZ, RZ, R12 ;  /* 0x000000ffff067224 */ /* 0x000fce00078e000c */
.L_x_154:
[----:B------:R-:W1:Y:S01]  /*6870*/  S2R R9, SR_CgaCtaId ;  /* 0x0000000000097919 */ /* 0x000e620000008800 */
[----:B------:R-:W-:-:S04]  /*6880*/  MOV R8, 0x400 ;  /* 0x0000040000087802 */ /* 0x000fc80000000f00 */
[----:B-1----:R-:W-:Y:S02]  /*6890*/  LEA R23, R9, R8, 0x18 ;  /* 0x0000000809177211 */ /* 0x002fe400078ec0ff */
[----:B------:R-:W-:Y:S01]  /*68a0*/  SHF.L.U32 R8, R5, 0x1f, RZ ;  /* 0x0000001f05087819 */ /* 0x000fe200000006ff */
[----:B------:R-:W1:Y:S02]  /*68b0*/  @!P2 LDC R9, c[0x0][0x500] ;  /* 0x00014000ff09ab82 */ /* 0x000e640000000800 */
[----:B------:R-:W-:-:S04]  /*68c0*/  IMAD R15, R6, 0x8, R23 ;  /* 0x00000008060f7824 */ /* 0x000fc800078e0217 */
[----:B------:R-:W2:Y:S02]  /*68d0*/  SYNCS.PHASECHK.TRANS64.TRYWAIT P1, [R15+URZ+0x30], R8 ;  /* 0x000030080f0075a7 */ /* 0x000ea4000802017f */
[----:B--2---:R-:W-:Y:S05]  /*68e0*/  @!P1 BRA `(.L_x_151) ;  /* 0x0000001000b89947 */ /* 0x004fea0003800000 */
.L_x_182:
[----:B--2---:R-:W-:Y:S01]  /*68f0*/  PRMT R8, R11, 0x9910, RZ ;  /* 0x000099100b087816 */ /* 0x004fe200000000ff */
[----:B-1----:R1:W-:Y:S03]  /*6900*/  @!P2 SYNCS.ARRIVE.TRANS64 RZ, [R15+URZ], R9 ;  /* 0x000000090fffa9a7 */ /* 0x0023e6000800003f */
[----:B------:R-:W-:-:S13]  /*6910*/  ISETP.NE.AND P1, PT, R8, 0x2, PT ;  /* 0x000000020800780c */ /* 0x000fda0003f25270 */
[----:B-1----:R-:W-:Y:S05]  /*6920*/  @P1 BRA `(.L_x_152) ;  /* 0x0000000000041947 */ /* 0x002fea0003800000 */
[----:B------:R-:W-:Y:S01]  /*6930*/  BPT.TRAP 0x1 ;  /* 0x000000040000795c */ /* 0x000fe20000300000 */
.L_x_152:
[----:B------:R-:W-:Y:S05]  /*6940*/  @P0 BRA `(.L_x_153) ;  /* 0x0000000000040947 */ /* 0x000fea0003800000 */
[----:B------:R-:W-:Y:S01]  /*6950*/  BPT.TRAP 0x1 ;  /* 0x000000040000795c */ /* 0x000fe20000300000 */
.L_x_153:
[----:B------:R-:W-:Y:S01]  /*6960*/  IMAD R23, R6, 0x4000, R23 ;  /* 0x0000400006177824 */ /* 0x000fe200078e0217 */
[----:B------:R-:W-:Y:S01]  /*6970*/  R2UR UR9, R15 ;  /* 0x000000000f0972ca */ /* 0x000fe200000e0000 */
[----:B------:R-:W-:Y:S01]  /*6980*/  VIADD R4, R4, 0xffffffff ;  /* 0xffffffff04047836 */ /* 0x000fe20000000000 */
[----:B------:R-:W-:Y:S01]  /*6990*/  UIADD3 UR4, UP0, UR20, 0xf0, URZ ;  /* 0x000000f014047890 */ /* 0x000fe2000ff1e03f */
[----:B------:R-:W-:Y:S01]  /*69a0*/  R2UR UR11, R21 ;  /* 0x00000000150b72ca */ /* 0x000fe200000e0000 */
[----:B------:R-:W-:Y:S01]  /*69b0*/  UIADD3 UR22, UP1, UR20, 0x1f0, URZ ;  /* 0x000001f014167890 */ /* 0x000fe2000ff3e03f */
[----:B------:R-:W-:Y:S01]  /*69c0*/  R2UR UR8, R23 ;  /* 0x00000000170872ca */ /* 0x000fe200000e0000 */
[----:B------:R-:W-:Y:S01]  /*69d0*/  UIADD3.X UR5, URZ, UR21, URZ, UP0, !UPT ;  /* 0x000000153f057290 */ /* 0x000fe200087fe43f */
[----:B------:R-:W-:Y:S01]  /*69e0*/  R2UR UR10, R14 ;  /* 0x000000000e0a72ca */ /* 0x000fe200000e0000 */
[----:B------:R-:W-:Y:S01]  /*69f0*/  VIADD R6, R6, 0x1 ;  /* 0x0000000106067836 */ /* 0x000fe20000000000 */
[----:B------:R-:W-:Y:S01]  /*6a00*/  R2UR UR12, R7 ;  /* 0x00000000070c72ca */ /* 0x000fe200000e0000 */
[----:B------:R-:W-:Y:S01]  /*6a10*/  UIADD3.X UR23, URZ, UR21, URZ, UP1, !UPT ;  /* 0x000000153f177290 */ /* 0x000fe20008ffe43f */
[----:B------:R-:W-:Y:S01]  /*6a20*/  R2UR UR18, R20 ;  /* 0x00000000141272ca */ /* 0x000fe200000e0000 */
[----:B------:R-:W-:Y:S01]  /*6a30*/  UMOV UR6, 0x0 ;  /* 0x0000000000067882 */ /* 0x000fe20000000000 */
[----:B------:R-:W-:Y:S01]  /*6a40*/  ISETP.GT.AND P3, PT, R4, 0x1, PT ;  /* 0x000000010400780c */ /* 0x000fe20003f64270 */
[----:B------:R-:W-:Y:S01]  /*6a50*/  UMOV UR7, 0x10000000 ;  /* 0x1000000000077882 */ /* 0x000fe20000000000 */
[----:B------:R-:W-:Y:S01]  /*6a60*/  ISETP.NE.AND P1, PT, R6, 0x6, PT ;  /* 0x000000060600780c */ /* 0x000fe20003f25270 */
[----:B------:R-:W-:-:S02]  /*6a70*/  VIADD R14, R14, 0x40 ;  /* 0x000000400e0e7836 */ /* 0x000fc40000000000 */
[----:B------:R-:W-:Y:S01]  /*6a80*/  UIADD3 UR13, UR8, 0x8400, URZ ;  /* 0x00008400080d7890 */ /* 0x000fe2000fffe03f */
[----:B------:R-:W-:Y:S01]  /*6a90*/  SEL R8, RZ, 0x1, P1 ;  /* 0x00000001ff087807 */ /* 0x000fe20000800000 */
[----:B------:R-:W-:Y:S01]  /*6aa0*/  UIADD3 UR14, UR8, 0x20400, URZ ;  /* 0x00020400080e7890 */ /* 0x000fe2000fffe03f */
[----:B------:R-:W-:Y:S02]  /*6ab0*/  SEL R6, R6, RZ, P1 ;  /* 0x000000ff06067207 */ /* 0x000fe40000800000 */
[----:B------:R-:W-:Y:S02]  /*6ac0*/  LOP3.LUT R5, R5, R8, RZ, 0x3c, !PT ;  /* 0x0000000805057212 */ /* 0x000fe400078e3cff */
[----:B------:R-:W-:Y:S02]  /*6ad0*/  UMOV UR8, UR13 ;  /* 0x0000000d00087c82 */ /* 0x000fe40008000000 */
[----:B------:R1:W-:Y:S02]  /*6ae0*/  UTMALDG.3D [UR8], [UR4], desc[UR6] ;  /* 0x00000608040075b4 */ /* 0x0003e40008011000 */
[----:B-1----:R-:W-:Y:S01]  /*6af0*/  UMOV UR8, UR14 ;  /* 0x0000000e00087c82 */ /* 0x002fe20008000000 */
[----:B------:R-:W-:-:S02]  /*6b00*/  UMOV UR11, UR18 ;  /* 0x00000012000b7c82 */ /* 0x000fc40008000000 */
[----:B------:R1:W-:Y:S02]  /*6b10*/  UTMALDG.3D [UR8], [UR22], desc[UR6] ;  /* 0x00000608160075b4 */ /* 0x0003e40008011000 */
[----:B-1----:R-:W-:Y:S05]  /*6b20*/  @P3 BRA `(.L_x_154) ;  /* 0xfffffffc00503947 */ /* 0x002fea000383ffff */
.L_x_150:
[----:B------:R-:W-:Y:S05]  /*6b30*/  BSYNC B1 ;  /* 0x0000000000017941 */ /* 0x000fea0003800000 */
.L_x_149:
[----:B------:R-:W-:Y:S01]  /*6b40*/  LOP3.LUT P3, RZ, R13, 0xff, RZ, 0xc0, !PT ;  /* 0x000000ff0dff7812 */ /* 0x000fe2000786c0ff */
[----:B------:R-:W-:Y:S01]  /*6b50*/  ULDC.64 UR4, c[0x0][0x8f8] ;  /* 0x00023e0000047ab9 */ /* 0x000fe20000000a00 */
[----:B------:R-:W-:Y:S01]  /*6b60*/  IADD3 R12, R3, R12, RZ ;  /* 0x0000000c030c7210 */ /* 0x000fe20007ffe0ff */
[----:B------:R-:W-:Y:S01]  /*6b70*/  BSSY B1, `(.L_x_155) ;  /* 0x000006c000017945 */ /* 0x000fe20003800000 */
[----:B------:R-:W-:Y:S01]  /*6b80*/  IADD3 R16, P4, R16, UR52, RZ ;  /* 0x0000003410107c10 */ /* 0x000fe2000ff9e0ff */
[----:B------:R-:W-:Y:S01]  /*6b90*/  IMAD.MOV.U32 R21, RZ, RZ, -0x1 ;  /* 0xffffffffff157424 */ /* 0x000fe200078e00ff */
[----:B------:R-:W-:Y:S01]  /*6ba0*/  ISETP.GT.U32.AND P1, PT, R12, 0x5, PT ;  /* 0x000000050c00780c */ /* 0x000fe20003f24070 */
[----:B------:R-:W-:Y:S01]  /*6bb0*/  IMAD.MOV.U32 R20, RZ, RZ, -0x1 ;  /* 0xffffffffff147424 */ /* 0x000fe200078e00ff */
[----:B------:R-:W-:Y:S02]  /*6bc0*/  IADD3.X R17, R17, UR38, RZ, P4, !PT ;  /* 0x0000002611117c10 */ /* 0x000fe4000a7fe4ff */
[----:B------:R-:W-:-:S02]  /*6bd0*/  ISETP.LT.U32.AND P1, PT, R3, 0x6, P1 ;  /* 0x000000060300780c */ /* 0x000fc40000f21070 */
[----:B------:R-:W-:Y:S01]  /*6be0*/  PRMT R13, RZ, 0x7610, R13 ;  /* 0x00007610ff0d7816 */ /* 0x000fe2000000000d */
[----:B------:R-:W1:Y:S01]  /*6bf0*/  @P3 S2R R5, SR_CgaCtaId ;  /* 0x0000000000053919 */ /* 0x000e620000008800 */
[----:B------:R-:W-:-:S04]  /*6c00*/  @P3 MOV R4, 0x400 ;  /* 0x0000040000043802 */ /* 0x000fc80000000f00 */
[----:B-1----:R-:W-:Y:S01]  /*6c10*/  @P3 LEA R6, R5, R4, 0x18 ;  /* 0x0000000405063211 */ /* 0x002fe200078ec0ff */
[----:B------:R-:W-:-:S03]  /*6c20*/  IMAD.WIDE.U32 R4, R12, -0x55555555, RZ ;  /* 0xaaaaaaab0c047825 */ /* 0x000fc600078e00ff */
[----:B------:R1:W-:Y:S01]  /*6c30*/  @P3 SYNCS.ARRIVE.TRANS64.A1T0 RZ, [R6+URZ+0xa8], RZ ;  /* 0x0000a8ff06ff39a7 */ /* 0x0003e2000810003f */
[----:B------:R-:W-:Y:S02]  /*6c40*/  ISETP.GE.U32.AND P3, PT, R3, 0x6, PT ;  /* 0x000000060300780c */ /* 0x000fe40003f66070 */
[----:B------:R-:W-:Y:S02]  /*6c50*/  SHF.R.U32.HI R7, RZ, 0x2, R5 ;  /* 0x00000002ff077819 */ /* 0x000fe40000011605 */
[----:B------:R-:W-:Y:S02]  /*6c60*/  SEL R5, RZ, 0x1, !P1 ;  /* 0x00000001ff057807 */ /* 0x000fe40004800000 */
[----:B------:R-:W-:Y:S01]  /*6c70*/  ISETP.GE.U32.AND P1, PT, R16, UR4, PT ;  /* 0x0000000410007c0c */ /* 0x000fe2000bf26070 */
[----:B------:R-:W-:Y:S01]  /*6c80*/  IMAD R12, R7, -0x6, R12 ;  /* 0xfffffffa070c7824 */ /* 0x000fe200078e020c */
[----:B------:R-:W-:Y:S02]  /*6c90*/  LOP3.LUT R0, R0, R5, RZ, 0x3c, !PT ;  /* 0x0000000500007212 */ /* 0x000fe400078e3cff */
[----:B------:R-:W-:-:S02]  /*6ca0*/  ISETP.GE.U32.AND.EX P1, PT, R17, UR5, PT, P1 ;  /* 0x0000000511007c0c */ /* 0x000fc4000bf26110 */
[----:B------:R-:W-:Y:S02]  /*6cb0*/  PRMT R4, RZ, 0x7610, R4 ;  /* 0x00007610ff047816 */ /* 0x000fe40000000004 */
[----:B------:R-:W-:Y:S01]  /*6cc0*/  @P3 LOP3.LUT R0, R0, 0x1, R7, 0x78, !PT ;  /* 0x0000000100003812 */ /* 0x000fe200078e7807 */
[----:B------:R-:W-:-:S08]  /*6cd0*/  IMAD.MOV.U32 R7, RZ, RZ, -0x1 ;  /* 0xffffffffff077424 */ /* 0x000fd000078e00ff */
[----:B-1----:R-:W-:Y:S05]  /*6ce0*/  @P1 BRA `(.L_x_156) ;  /* 0x0000000400501947 */ /* 0x002fea0003800000 */
[----:B------:R-:W-:Y:S01]  /*6cf0*/  ULDC.64 UR4, c[0x0][0x8d0] ;  /* 0x0002340000047ab9 */ /* 0x000fe20000000a00 */
[----:B------:R-:W1:Y:S01]  /*6d00*/  S2R R15, SR_CTAID.X ;  /* 0x00000000000f7919 */ /* 0x000e620000002500 */
[----:B------:R-:W-:Y:S01]  /*6d10*/  ISETP.NE.U32.AND P1, PT, RZ, UR4, PT ;  /* 0x00000004ff007c0c */ /* 0x000fe2000bf25070 */
[----:B------:R-:W-:Y:S01]  /*6d20*/  ULDC UR7, c[0x0][0x8d8] ;  /* 0x0002360000077ab9 */ /* 0x000fe20000000800 */
[----:B------:R-:W-:Y:S01]  /*6d30*/  IMAD.MOV.U32 R4, RZ, RZ, R16 ;  /* 0x000000ffff047224 */ /* 0x000fe200078e0010 */
[----:B------:R-:W2:Y:S01]  /*6d40*/  S2R R14, SR_CTAID.Y ;  /* 0x00000000000e7919 */ /* 0x000ea20000002600 */
[----:B------:R-:W-:Y:S01]  /*6d50*/  ISETP.NE.AND.EX P1, PT, RZ, UR5, PT, P1 ;  /* 0x00000005ff007c0c */ /* 0x000fe2000bf25310 */
[----:B------:R-:W-:-:S12]  /*6d60*/  IMAD.MOV.U32 R5, RZ, RZ, R17 ;  /* 0x000000ffff057224 */ /* 0x000fd800078e0011 */
[----:B------:R-:W-:Y:S05]  /*6d70*/  @!P1 BRA `(.L_x_157) ;  /* 0x0000000000289947 */ /* 0x000fea0003800000 */
[----:B------:R-:W-:Y:S02]  /*6d80*/  ULDC UR6, c[0x0][0x8dc] ;  /* 0x0002370000067ab9 */ /* 0x000fe40000000800 */
[----:B------:R-:W-:-:S05]  /*6d90*/  IADD3 R9, P1, R16, UR6, RZ ;  /* 0x0000000610097c10 */ /* 0x000fca000ff3e0ff */
[----:B------:R-:W-:-:S04]  /*6da0*/  IMAD.X R21, RZ, RZ, R17, P1 ;  /* 0x000000ffff157224 */ /* 0x000fc800008e0611 */
[----:B------:R-:W-:-:S04]  /*6db0*/  IMAD.WIDE.U32 R6, R21, UR4, RZ ;  /* 0x0000000415067c25 */ /* 0x000fc8000f8e00ff */
[----:B------:R-:W-:-:S04]  /*6dc0*/  IMAD.WIDE.U32 R6, P1, R9, UR5, R6 ;  /* 0x0000000509067c25 */ /* 0x000fc8000f820006 */
[----:B------:R-:W-:-:S04]  /*6dd0*/  IMAD.WIDE.U32 R8, R9, UR4, RZ ;  /* 0x0000000409087c25 */ /* 0x000fc8000f8e00ff */
[----:B------:R-:W-:Y:S01]  /*6de0*/  IMAD.X R5, RZ, RZ, RZ, P1 ;  /* 0x000000ffff057224 */ /* 0x000fe200008e06ff */
[----:B------:R-:W-:Y:S01]  /*6df0*/  IADD3 RZ, P1, R9, R6, RZ ;  /* 0x0000000609ff7210 */ /* 0x000fe20007f3e0ff */
[----:B------:R-:W-:-:S04]  /*6e00*/  IMAD.MOV.U32 R4, RZ, RZ, R7 ;  /* 0x000000ffff047224 */ /* 0x000fc800078e0007 */
[----:B------:R-:W-:-:S08]  /*6e10*/  IMAD.WIDE.U32.X R4, R21, UR5, R4, P1 ;  /* 0x0000000515047c25 */ /* 0x000fd000088e0404 */
.L_x_157:
[--C-:B------:R-:W-:Y:S01]  /*6e20*/  SHF.R.U64 R8, R4, UR7, R5.reuse ;  /* 0x0000000704087c19 */ /* 0x100fe20008001205 */
[----:B------:R-:W-:Y:S01]  /*6e30*/  ULDC.64 UR4, c[0x0][0x8c8] ;  /* 0x0002320000047ab9 */ /* 0x000fe20000000a00 */
[----:B------:R-:W-:Y:S01]  /*6e40*/  SHF.R.U32.HI R4, RZ, UR7, R5 ;  /* 0x00000007ff047c19 */ /* 0x000fe20008011605 */
[----:B------:R-:W3:Y:S01]  /*6e50*/  LDC R24, c[0x0][0x144] ;  /* 0x00005100ff187b82 */ /* 0x000ee20000000800 */
[----:B------:R-:W-:Y:S01]  /*6e60*/  IADD3 R7, P1, RZ, -R8, RZ ;  /* 0x80000008ff077210 */ /* 0x000fe20007f3e0ff */
[----:B------:R-:W-:Y:S01]  /*6e70*/  ULDC.64 UR8, c[0x0][0x8e8] ;  /* 0x00023a0000087ab9 */ /* 0x000fe20000000a00 */
[----:B-1----:R-:W-:Y:S01]  /*6e80*/  I2FP.F32.U32 R9, R15 ;  /* 0x0000000f00097245 */ /* 0x002fe20000201000 */
[----:B------:R-:W-:Y:S02]  /*6e90*/  ULDC UR6, c[0x0][0x8b0] ;  /* 0x00022c0000067ab9 */ /* 0x000fe40000000800 */
[----:B------:R-:W-:Y:S01]  /*6ea0*/  IMAD.X R4, RZ, RZ, ~R4, P1 ;  /* 0x000000ffff047224 */ /* 0x000fe200008e0e04 */
[----:B------:R-:W-:Y:S01]  /*6eb0*/  ISETP.NE.U32.AND P1, PT, RZ, UR8, PT ;  /* 0x00000008ff007c0c */ /* 0x000fe2000bf25070 */
[----:B------:R-:W1:Y:S02]  /*6ec0*/  LDC R21, c[0x0][0x148] ;  /* 0x00005200ff157b82 */ /* 0x000e640000000800 */
[----:B------:R-:W-:Y:S01]  /*6ed0*/  IMAD R6, R4, UR4, RZ ;  /* 0x0000000404067c24 */ /* 0x000fe2000f8e02ff */
[----:B------:R-:W-:Y:S01]  /*6ee0*/  ISETP.NE.AND.EX P1, PT, RZ, UR9, PT, P1 ;  /* 0x00000009ff007c0c */ /* 0x000fe2000bf25310 */
[----:B------:R-:W-:Y:S01]  /*6ef0*/  IMAD.WIDE.U32 R4, R7, UR4, R16 ;  /* 0x0000000407047c25 */ /* 0x000fe2000f8e0010 */
[----:B------:R-:W-:-:S03]  /*6f00*/  ULDC UR4, c[0x0][0x150] ;  /* 0x0000540000047ab9 */ /* 0x000fc60000000800 */
[----:B------:R-:W-:Y:S02]  /*6f10*/  IMAD R7, R7, UR5, R6 ;  /* 0x0000000507077c24 */ /* 0x000fe4000f8e0206 */
[----:B------:R-:W-:Y:S01]  /*6f20*/  FMUL R6, R9, UR4 ;  /* 0x0000000409067c20 */ /* 0x000fe20008400000 */
[----:B------:R-:W-:Y:S01]  /*6f30*/  ULDC UR4, c[0x0][0x8c0] ;  /* 0x0002300000047ab9 */ /* 0x000fe20000000800 */
[----:B------:R-:W-:Y:S01]  /*6f40*/  ULDC UR5, c[0x0][0x154] ;  /* 0x0000550000057ab9 */ /* 0x000fe20000000800 */
[----:B------:R-:W-:-:S03]  /*6f50*/  IMAD.IADD R5, R5, 0x1, R7 ;  /* 0x0000000105057824 */ /* 0x000fc600078e0207 */
[----:B------:R-:W4:Y:S02]  /*6f60*/  F2I.U32.TRUNC.NTZ R6, R6 ;  /* 0x0000000600067305 */ /* 0x000f24000020f000 */
[----:B------:R-:W-:Y:S02]  /*6f70*/  SHF.R.U64 R9, R4, UR4, R5 ;  /* 0x0000000404097c19 */ /* 0x000fe40008001205 */
[----:B--2---:R-:W-:-:S05]  /*6f80*/  I2FP.F32.U32 R4, R14 ;  /* 0x0000000e00047245 */ /* 0x004fca0000201000 */
[----:B------:R-:W-:Y:S01]  /*6f90*/  FMUL R22, R4, UR5 ;  /* 0x0000000504167c20 */ /* 0x000fe20008400000 */
[----:B------:R-:W-:Y:S01]  /*6fa0*/  SHF.R.U32.HI R4, RZ, UR4, R5 ;  /* 0x00000004ff047c19 */ /* 0x000fe20008011605 */
[----:B------:R-:W-:-:S03]  /*6fb0*/  ULDC UR4, c[0x0][0x900] ;  /* 0x0002400000047ab9 */ /* 0x000fc60000000800 */
[--C-:B------:R-:W-:Y:S01]  /*6fc0*/  SHF.R.U64 R20, R9, UR6, R4.reuse ;  /* 0x0000000609147c19 */ /* 0x100fe20008001204 */
[----:B------:R-:W2:Y:S01]  /*6fd0*/  F2I.U32.TRUNC.NTZ R22, R22 ;  /* 0x0000001600167305 */ /* 0x000ea2000020f000 */
[----:B------:R-:W-:Y:S01]  /*6fe0*/  SHF.R.U32.HI R5, RZ, UR6, R4 ;  /* 0x00000006ff057c19 */ /* 0x000fe20008011604 */
[----:B----4-:R-:W-:-:S03]  /*6ff0*/  IMAD.MOV R6, RZ, RZ, -R6 ;  /* 0x000000ffff067224 */ /* 0x010fc600078e0a06 */
[----:B------:R-:W-:Y:S01]  /*7000*/  SHF.R.U64 R18, R20, UR4, R5 ;  /* 0x0000000414127c19 */ /* 0x000fe20008001205 */
[----:B---3--:R-:W-:Y:S01]  /*7010*/  IMAD R15, R24, R6, R15 ;  /* 0x00000006180f7224 */ /* 0x008fe200078e020f */
[----:B------:R-:W-:-:S03]  /*7020*/  SHF.R.U32.HI R23, RZ, UR4, R5 ;  /* 0x00000004ff177c19 */ /* 0x000fc60008011605 */
[----:B------:R-:W-:Y:S02]  /*7030*/  IMAD.MOV.U32 R4, RZ, RZ, R18 ;  /* 0x000000ffff047224 */ /* 0x000fe400078e0012 */
[----:B------:R-:W-:Y:S01]  /*7040*/  IMAD.MOV.U32 R5, RZ, RZ, R23 ;  /* 0x000000ffff057224 */ /* 0x000fe200078e0017 */
[----:B--2---:R-:W-:Y:S06]  /*7050*/  @!P1 BRA `(.L_x_158) ;  /* 0x0000000000289947 */ /* 0x004fec0003800000 */
[----:B------:R-:W-:Y:S02]  /*7060*/  ULDC UR4, c[0x0][0x8f4] ;  /* 0x00023d0000047ab9 */ /* 0x000fe40000000800 */
[----:B------:R-:W-:-:S05]  /*7070*/  IADD3 R5, P1, R18, UR4, RZ ;  /* 0x0000000412057c10 */ /* 0x000fca000ff3e0ff */
[----:B------:R-:W-:-:S04]  /*7080*/  IMAD.X R23, RZ, RZ, R23, P1 ;  /* 0x000000ffff177224 */ /* 0x000fc800008e0617 */
[----:B------:R-:W-:-:S04]  /*7090*/  IMAD.WIDE.U32 R6, R23, UR8, RZ ;  /* 0x0000000817067c25 */ /* 0x000fc8000f8e00ff */
[----:B------:R-:W-:-:S04]  /*70a0*/  IMAD.WIDE.U32 R6, P1, R5, UR9, R6 ;  /* 0x0000000905067c25 */ /* 0x000fc8000f820006 */
[----:B------:R-:W-:-:S04]  /*70b0*/  IMAD.WIDE.U32 R4, R5, UR8, RZ ;  /* 0x0000000805047c25 */ /* 0x000fc8000f8e00ff */
[----:B------:R-:W-:Y:S01]  /*70c0*/  IMAD.MOV.U32 R4, RZ, RZ, R7 ;  /* 0x000000ffff047224 */ /* 0x000fe200078e0007 */
[----:B------:R-:W-:Y:S01]  /*70d0*/  IADD3 RZ, P3, R5, R6, RZ ;  /* 0x0000000605ff7210 */ /* 0x000fe20007f7e0ff */
[----:B------:R-:W-:-:S04]  /*70e0*/  IMAD.X R5, RZ, RZ, RZ, P1 ;  /* 0x000000ffff057224 */ /* 0x000fc800008e06ff */
[----:B------:R-:W-:-:S08]  /*70f0*/  IMAD.WIDE.U32.X R4, R23, UR9, R4, P3 ;  /* 0x0000000917047c25 */ /* 0x000fd000098e0404 */
.L_x_158:
[----:B------:R-:W-:Y:S01]  /*7100*/  ISETP.NE.AND P1, PT, R2, 0x1, PT ;  /* 0x000000010200780c */ /* 0x000fe20003f25270 */
[----:B------:R-:W-:Y:S01]  /*7110*/  ULDC UR4, c[0x0][0x8f0] ;  /* 0x00023c0000047ab9 */ /* 0x000fe20000000800 */
[----:B------:R-:W-:Y:S01]  /*7120*/  LOP3.LUT R20, R20, UR16, RZ, 0xc0, !PT ;  /* 0x0000001014147c12 */ /* 0x000fe2000f8ec0ff */
[----:B------:R-:W-:Y:S01]  /*7130*/  IMAD.MOV R22, RZ, RZ, -R22 ;  /* 0x000000ffff167224 */ /* 0x000fe200078e0a16 */
[----:B------:R-:W-:Y:S01]  /*7140*/  SHF.R.U64 R5, R4, UR4, R5 ;  /* 0x0000000404057c19 */ /* 0x000fe20008001205 */
[----:B------:R-:W-:Y:S01]  /*7150*/  ULDC UR4, c[0x0][0x8e0] ;  /* 0x0002380000047ab9 */ /* 0x000fe20000000800 */
[----:B------:R-:W-:Y:S01]  /*7160*/  LOP3.LUT R9, R9, UR15, RZ, 0xc0, !PT ;  /* 0x0000000f09097c12 */ /* 0x000fe2000f8ec0ff */
[----:B------:R-:W-:Y:S01]  /*7170*/  ULDC UR5, c[0x0][0x8b8] ;  /* 0x00022e0000057ab9 */ /* 0x000fe20000000800 */
[----:B------:R-:W-:Y:S02]  /*7180*/  IMAD.MOV.U32 R4, RZ, RZ, 0x1 ;  /* 0x00000001ff047424 */ /* 0x000fe400078e00ff */
[----:B------:R-:W-:-:S02]  /*7190*/  IMAD.MOV R7, RZ, RZ, -R5 ;  /* 0x000000ffff077224 */ /* 0x000fc400078e0a05 */
[----:B------:R-:W-:Y:S02]  /*71a0*/  IMAD R20, R5, UR17, R20 ;  /* 0x0000001105147c24 */ /* 0x000fe4000f8e0214 */
[----:B-1----:R-:W-:Y:S02]  /*71b0*/  @P1 IMAD R15, R21, R22, R14 ;  /* 0x00000016150f1224 */ /* 0x002fe400078e020e */
[----:B------:R-:W-:Y:S01]  /*71c0*/  IMAD R18, R7, UR4, R18 ;  /* 0x0000000407127c24 */ /* 0x000fe2000f8e0212 */
[----:B------:R-:W-:Y:S01]  /*71d0*/  ULDC UR4, c[0x0][0x8a8] ;  /* 0x00022a0000047ab9 */ /* 0x000fe20000000800 */
[----:B------:R-:W-:Y:S02]  /*71e0*/  IMAD R15, R20, UR5, R15 ;  /* 0x00000005140f7c24 */ /* 0x000fe4000f8e020f */
[----:B------:R-:W-:Y:S02]  /*71f0*/  IMAD R18, R18, UR4, R9 ;  /* 0x0000000412127c24 */ /* 0x000fe4000f8e0209 */
[----:B------:R-:W-:-:S03]  /*7200*/  IMAD.MOV.U32 R7, RZ, RZ, R8 ;  /* 0x000000ffff077224 */ /* 0x000fc600078e0008 */
[----:B------:R-:W-:Y:S02]  /*7210*/  SEL R20, R18, R15, !P1 ;  /* 0x0000000f12147207 */ /* 0x000fe40004800000 */
[----:B------:R-:W-:-:S07]  /*7220*/  SEL R21, R15, R18, !P1 ;  /* 0x000000120f157207 */ /* 0x000fce0004800000 */
.L_x_156:
[----:B------:R-:W-:Y:S05]  /*7230*/  BSYNC B1 ;  /* 0x0000000000017941 */ /* 0x000fea0003800000 */
.L_x_155:
[----:B------:R-:W-:-:S13]  /*7240*/  LOP3.LUT P1, RZ, R4, 0xff, RZ, 0xc0, !PT ;  /* 0x000000ff04ff7812 */ /* 0x000fda000782c0ff */
[----:B------:R-:W-:Y:S05]  /*7250*/  @P1 BRA `(.L_x_159) ;  /* 0xfffffff400501947 */ /* 0x000fea000383ffff */
[----:B------:R-:W-:Y:S05]  /*7260*/  BSYNC B0 ;  /* 0x0000000000007941 */ /* 0x000fea0003800000 */
.L_x_147:
[----:B------:R-:W-:-:S03]  /*7270*/  UMOV UR4, 0xffffffff ;  /* 0xffffffff00047882 */ /* 0x000fc60000000000 */
[----:B------:R-:W-:Y:S05]  /*7280*/  BRA.DIV UR4, `(.L_x_160) ;  /* 0x0000000a04647947 */ /* 0x000fea000b800000 */
[----:B------:R-:W-:-:S13]  /*7290*/  ELECT P6, URZ, PT ;  /* 0x00000000003f782f */ /* 0x000fda00038c0000 */
.L_x_185:
[----:B------:R-:W-:Y:S05]  /*72a0*/  @!P6 BRA `(.L_x_9) ;  /* 0x0000000000ece947 */ /* 0x000fea0003800000 */
[----:B------:R-:W-:-:S04]  /*72b0*/  LOP3.LUT R19, R19, 0x2, RZ, 0xfc, !PT ;  /* 0x0000000213137812 */ /* 0x000fc800078efcff */
[----:B------:R-:W-:-:S13]  /*72c0*/  ISETP.NE.AND P0, PT, R19, 0x3, PT ;  /* 0x000000031300780c */ /* 0x000fda0003f05270 */
[----:B------:R-:W-:Y:S05]  /*72d0*/  @!P0 BRA `(.L_x_161) ;  /* 0x0000000000048947 */ /* 0x000fea0003800000 */
[----:B------:R-:W-:Y:S01]  /*72e0*/  BPT.TRAP 0x1 ;  /* 0x000000040000795c */ /* 0x000fe20000300000 */
.L_x_161:
[----:B------:R-:W1:Y:S01]  /*72f0*/  S2R R3, SR_CgaCtaId ;  /* 0x0000000000037919 */ /* 0x000e620000008800 */
[----:B------:R-:W-:-:S04]  /*7300*/  MOV R2, 0x400 ;  /* 0x0000040000027802 */ /* 0x000fc80000000f00 */
[----:B-1----:R-:W-:Y:S02]  /*7310*/  LEA R3, R3, R2, 0x18 ;  /* 0x0000000203037211 */ /* 0x002fe400078ec0ff */
[----:B------:R-:W-:-:S03]  /*7320*/  SHF.L.U32 R2, R0, 0x1f, RZ ;  /* 0x0000001f00027819 */ /* 0x000fc600000006ff */
[----:B------:R-:W-:-:S04]  /*7330*/  VIADD R3, R3, 0x30 ;  /* 0x0000003003037836 */ /* 0x000fc80000000000 */
[C---:B------:R-:W-:Y:S02]  /*7340*/  IMAD R7, R12.reuse, 0x8, R3 ;  /* 0x000000080c077824 */ /* 0x040fe400078e0203 */
[----:B------:R-:W-:Y:S02]  /*7350*/  VIADD R12, R12, 0x1 ;  /* 0x000000010c0c7836 */ /* 0x000fe40000000000 */
[----:B------:R-:W1:Y:S03]  /*7360*/  SYNCS.PHASECHK.TRANS64.TRYWAIT P0, [R7+URZ], R2 ;  /* 0x00000002070075a7 */ /* 0x000e66000800017f */
[----:B------:R-:W-:-:S04]  /*7370*/  ISETP.NE.AND P1, PT, R12, 0x6, PT ;  /* 0x000000060c00780c */ /* 0x000fc80003f25270 */
[----:B------:R-:W-:Y:S02]  /*7380*/  SEL R5, RZ, 0x1, P1 ;  /* 0x00000001ff057807 */ /* 0x000fe40000800000 */
[----:B------:R-:W-:Y:S02]  /*7390*/  SEL R12, R12, RZ, P1 ;  /* 0x000000ff0c0c7207 */ /* 0x000fe40000800000 */
[----:B------:R-:W-:-:S03]  /*73a0*/  LOP3.LUT R5, R0, R5, RZ, 0x3c, !PT ;  /* 0x0000000500057212 */ /* 0x000fc600078e3cff */
[----:B------:R-:W-:Y:S01]  /*73b0*/  IMAD R9, R12, 0x8, R3 ;  /* 0x000000080c097824 */ /* 0x000fe200078e0203 */
[----:B------:R-:W-:Y:S01]  /*73c0*/  SHF.L.U32 R4, R5, 0x1f, RZ ;  /* 0x0000001f05047819 */ /* 0x000fe200000006ff */
[----:B-1----:R-:W-:Y:S06]  /*73d0*/  @!P0 BRA `(.L_x_162) ;  /* 0x0000000800308947 */ /* 0x002fec0003800000 */
.L_x_186:
[----:B------:R-:W2:Y:S01]  /*73e0*/  SYNCS.PHASECHK.TRANS64.TRYWAIT P0, [R9+URZ], R4 ;  /* 0x00000004090075a7 */ /* 0x000ea2000800017f */
[----:B------:R-:W-:-:S05]  /*73f0*/  VIADD R0, R12, 0x1 ;  /* 0x000000010c007836 */ /* 0x000fca0000000000 */
[----:B------:R-:W-:-:S04]  /*7400*/  ISETP.NE.AND P1, PT, R0, 0x6, PT ;  /* 0x000000060000780c */ /* 0x000fc80003f25270 */
[----:B-1----:R-:W-:Y:S02]  /*7410*/  SEL R2, RZ, 0x1, P1 ;  /* 0x00000001ff027807 */ /* 0x002fe40000800000 */
[----:B------:R-:W-:Y:S02]  /*7420*/  SEL R0, R0, RZ, P1 ;  /* 0x000000ff00007207 */ /* 0x000fe40000800000 */
[----:B------:R-:W-:-:S03]  /*7430*/  LOP3.LUT R7, R5, R2, RZ, 0x3c, !PT ;  /* 0x0000000205077212 */ /* 0x000fc600078e3cff */
[----:B------:R-:W-:Y:S01]  /*7440*/  IMAD R6, R0, 0x8, R3 ;  /* 0x0000000800067824 */ /* 0x000fe200078e0203 */
[----:B------:R-:W-:Y:S01]  /*7450*/  SHF.L.U32 R5, R7, 0x1f, RZ ;  /* 0x0000001f07057819 */ /* 0x000fe200000006ff */
[----:B--2---:R-:W-:Y:S06]  /*7460*/  @!P0 BRA `(.L_x_163) ;  /* 0x0000000800208947 */ /* 0x004fec0003800000 */
.L_x_187:
[----:B------:R-:W2:Y:S01]  /*7470*/  SYNCS.PHASECHK.TRANS64.TRYWAIT P0, [R6+URZ], R5 ;  /* 0x00000005060075a7 */ /* 0x000ea2000800017f */
[----:B------:R-:W-:-:S05]  /*7480*/  VIADD R0, R0, 0x1 ;  /* 0x0000000100007836 */ /* 0x000fca0000000000 */
[----:B------:R-:W-:-:S04]  /*7490*/  ISETP.NE.AND P1, PT, R0, 0x6, PT ;  /* 0x000000060000780c */ /* 0x000fc80003f25270 */
[----:B------:R-:W-:Y:S02]  /*74a0*/  SEL R2, RZ, 0x1, P1 ;  /* 0x00000001ff027807 */ /* 0x000fe40000800000 */
[----:B------:R-:W-:Y:S02]  /*74b0*/  SEL R0, R0, RZ, P1 ;  /* 0x000000ff00007207 */ /* 0x000fe40000800000 */
[----:B------:R-:W-:-:S03]  /*74c0*/  LOP3.LUT R7, R7, R2, RZ, 0x3c, !PT ;  /* 0x0000000207077212 */ /* 0x000fc600078e3cff */
[----:B-1----:R-:W-:Y:S01]  /*74d0*/  IMAD R9, R0, 0x8, R3 ;  /* 0x0000000800097824 */ /* 0x002fe200078e0203 */
[----:B------:R-:W-:Y:S01]  /*74e0*/  SHF.L.U32 R4, R7, 0x1f, RZ ;  /* 0x0000001f07047819 */ /* 0x000fe200000006ff */
[----:B--2---:R-:W-:Y:S06]  /*74f0*/  @!P0 BRA `(.L_x_164) ;  /* 0x0000000800108947 */ /* 0x004fec0003800000 */
.L_x_188:
        /* <DEDUP_REMOVED lines=9> */
.L_x_189:
[----:B------:R-:W2:Y:S01]  /*7590*/  SYNCS.PHASECHK.TRANS64.TRYWAIT P0, [R6+URZ], R5 ;  /* 0x00000005060075a7 */ /* 0x000ea2000800017f */
[----:B------:R-:W-:-:S05]  /*75a0*/  VIADD R0, R0, 0x1 ;  /* 0x0000000100007836 */ /* 0x000fca0000000000 */
[----:B------:R-:W-:-:S04]  /*75b0*/  ISETP.NE.AND P1, PT, R0, 0x6, PT ;  /* 0x000000060000780c */ /* 0x000fc80003f25270 */
[----:B------:R-:W-:Y:S02]  /*75c0*/  SEL R2, RZ, 0x1, P1 ;  /* 0x00000001ff027807 */ /* 0x000fe40000800000 */
[----:B------:R-:W-:Y:S02]  /*75d0*/  SEL R0, R0, RZ, P1 ;  /* 0x000000ff00007207 */ /* 0x000fe40000800000 */
[----:B------:R-:W-:Y:S01]  /*75e0*/  LOP3.LUT R2, R7, R2, RZ, 0x3c, !PT ;  /* 0x0000000207027212 */ /* 0x000fe200078e3cff */
[----:B--2---:R-:W-:Y:S06]  /*75f0*/  @!P0 BRA `(.L_x_166) ;  /* 0x0000000400f88947 */ /* 0x004fec0003800000 */
.L_x_190:
[----:B------:R-:W-:Y:S01]  /*7600*/  IMAD R3, R0, 0x8, R3 ;  /* 0x0000000800037824 */ /* 0x000fe200078e0203 */
[----:B------:R-:W-:-:S07]  /*7610*/  SHF.L.U32 R0, R2, 0x1f, RZ ;  /* 0x0000001f02007819 */ /* 0x000fce00000006ff */
.L_x_167:
[----:B---3--:R3:W4:Y:S02]  /*7620*/  SYNCS.PHASECHK.TRANS64.TRYWAIT P0, [R3+URZ], R0 ;  /* 0x00000000030075a7 */ /* 0x008724000800017f */
[----:B----4-:R-:W-:Y:S05]  /*7630*/  @!P0 NANOSLEEP.SYNCS 0x989680 ;  /* 0x009896800000895d */ /* 0x010fea0003900000 */
[----:B------:R-:W4:Y:S02]  /*7640*/  @!P0 SYNCS.PHASECHK.TRANS64 P0, [R3+URZ], R0 ;  /* 0x00000000030085a7 */ /* 0x000f24000800007f */
[----:B----4-:R-:W-:Y:S05]  /*7650*/  @!P0 BRA `(.L_x_167) ;  /* 0xfffffffc00f08947 */ /* 0x010fea000383ffff */
.L_x_9:
[----:B------:R-:W-:Y:S05]  /*7660*/  BSYNC B6 ;  /* 0x0000000000067941 */ /* 0x000fea0003800000 */
.L_x_7:
[----:B------:R-:W-:Y:S05]  /*7670*/  EXIT ;  /* 0x000000000000794d */ /* 0x000fea0003800000 */
.L_x_22:
[----:B--2---:R2:W3:Y:S02]  /*7680*/  SYNCS.PHASECHK.TRANS64.TRYWAIT P1, [R3+URZ], R0 ;  /* 0x00000000030075a7 */ /* 0x0044e4000802017f */
[----:B---3--:R-:W-:Y:S05]  /*7690*/  @!P1 NANOSLEEP.SYNCS 0x989680 ;  /* 0x009896800000995d */ /* 0x008fea0003900000 */
[----:B------:R-:W3:Y:S02]  /*76a0*/  @!P1 SYNCS.PHASECHK.TRANS64 P1, [R3+URZ], R0 ;  /* 0x00000000030095a7 */ /* 0x000ee4000802007f */
[----:B---3--:R-:W-:Y:S05]  /*76b0*/  @!P1 BRA `(.L_x_22) ;  /* 0xfffffffc00f09947 */ /* 0x008fea000383ffff */
[----:B------:R-:W-:Y:S05]  /*76c0*/  BRA `(.L_x_21) ;  /* 0xffffffa000907947 */ /* 0x000fea000383ffff */
.L_x_27:
[----:B--2---:R-:W-:-:S04]  /*76d0*/  IMAD.U32 R4, RZ, RZ, UR4 ;  /* 0x00000004ff047e24 */ /* 0x004fc8000f8e00ff */
[----:B------:R2:W3:Y:S03]  /*76e0*/  SYNCS.PHASECHK.TRANS64.TRYWAIT P1, [R4+URZ], R3 ;  /* 0x00000003040075a7 */ /* 0x0004e6000802017f */
[----:B---3--:R-:W-:Y:S05]  /*76f0*/  @!P1 NANOSLEEP.SYNCS 0x989680 ;  /* 0x009896800000995d */ /* 0x008fea0003900000 */
[----:B------:R-:W3:Y:S02]  /*7700*/  @!P1 SYNCS.PHASECHK.TRANS64 P1, [R4+URZ], R3 ;  /* 0x00000003040095a7 */ /* 0x000ee4000802007f */
[----:B---3--:R-:W-:Y:S05]  /*7710*/  @!P1 BRA `(.L_x_27) ;  /* 0xfffffffc00ec9947 */ /* 0x008fea000383ffff */
[----:B------:R-:W-:Y:S05]  /*7720*/  BRA `(.L_x_26) ;  /* 0xffffffa400507947 */ /* 0x000fea000383ffff */
.L_x_50:
[----:B-1----:R-:W-:-:S04]  /*7730*/  IMAD.U32 R4, RZ, RZ, UR50 ;  /* 0x00000032ff047e24 */ /* 0x002fc8000f8e00ff */
[----:B------:R1:W2:Y:S03]  /*7740*/  SYNCS.PHASECHK.TRANS64.TRYWAIT P3, [R4+URZ+0x60], R3 ;  /* 0x00006003040075a7 */ /* 0x0002a6000806017f */
[----:B--2---:R-:W-:Y:S05]  /*7750*/  @!P3 NANOSLEEP.SYNCS 0x989680 ;  /* 0x009896800000b95d */ /* 0x004fea0003900000 */
[----:B------:R-:W2:Y:S02]  /*7760*/  @!P3 SYNCS.PHASECHK.TRANS64 P3, [R4+URZ+0x60], R3 ;  /* 0x000060030400b5a7 */ /* 0x000ea4000806007f */
[----:B--2---:R-:W-:Y:S05]  /*7770*/  @!P3 BRA `(.L_x_50) ;  /* 0xfffffffc00ecb947 */ /* 0x004fea000383ffff */
[----:B------:R-:W-:Y:S05]  /*7780*/  BRA `(.L_x_168) ;  /* 0xffffffb000487947 */ /* 0x000fea000383ffff */
.L_x_61:
[----:B-1----:R1:W2:Y:S02]  /*7790*/  SYNCS.PHASECHK.TRANS64.TRYWAIT P4, [R4+URZ+0x60], R5 ;  /* 0x00006005040075a7 */ /* 0x0022a4000808017f */
[----:B--2---:R-:W-:Y:S05]  /*77a0*/  @!P4 NANOSLEEP.SYNCS 0x989680 ;  /* 0x009896800000c95d */ /* 0x004fea0003900000 */
[----:B------:R-:W2:Y:S02]  /*77b0*/  @!P4 SYNCS.PHASECHK.TRANS64 P4, [R4+URZ+0x60], R5 ;  /* 0x000060050400c5a7 */ /* 0x000ea4000808007f */
[----:B--2---:R-:W-:Y:S05]  /*77c0*/  @!P4 BRA `(.L_x_61) ;  /* 0xfffffffc00f0c947 */ /* 0x004fea000383ffff */
[----:B------:R-:W-:Y:S05]  /*77d0*/  BRA `(.L_x_169) ;  /* 0xffffffb800047947 */ /* 0x000fea000383ffff */
.L_x_72:
[----:B-1----:R1:W2:Y:S02]  /*77e0*/  SYNCS.PHASECHK.TRANS64.TRYWAIT P5, [R4+URZ+0x60], R5 ;  /* 0x00006005040075a7 */ /* 0x0022a400080a017f */
[----:B--2---:R-:W-:Y:S05]  /*77f0*/  @!P5 NANOSLEEP.SYNCS 0x989680 ;  /* 0x009896800000d95d */ /* 0x004fea0003900000 */
[----:B------:R-:W2:Y:S02]  /*7800*/  @!P5 SYNCS.PHASECHK.TRANS64 P5, [R4+URZ+0x60], R5 ;  /* 0x000060050400d5a7 */ /* 0x000ea400080a007f */
[----:B--2---:R-:W-:Y:S05]  /*7810*/  @!P5 BRA `(.L_x_72) ;  /* 0xfffffffc00f0d947 */ /* 0x004fea000383ffff */
[----:B------:R-:W-:Y:S05]  /*7820*/  BRA `(.L_x_170) ;  /* 0xffffffbc00bc7947 */ /* 0x000fea000383ffff */
.L_x_83:
[----:B-1----:R1:W2:Y:S02]  /*7830*/  SYNCS.PHASECHK.TRANS64.TRYWAIT P4, [R5+URZ+0x60], R4 ;  /* 0x00006004050075a7 */ /* 0x0022a4000808017f */
[----:B--2---:R-:W-:Y:S05]  /*7840*/  @!P4 NANOSLEEP.SYNCS 0x989680 ;  /* 0x009896800000c95d */ /* 0x004fea0003900000 */
[----:B------:R-:W2:Y:S02]  /*7850*/  @!P4 SYNCS.PHASECHK.TRANS64 P4, [R5+URZ+0x60], R4 ;  /* 0x000060040500c5a7 */ /* 0x000ea4000808007f */
[----:B--2---:R-:W-:Y:S05]  /*7860*/  @!P4 BRA `(.L_x_83) ;  /* 0xfffffffc00f0c947 */ /* 0x004fea000383ffff */
[----:B------:R-:W-:Y:S05]  /*7870*/  BRA `(.L_x_171) ;  /* 0xffffffc400687947 */ /* 0x000fea000383ffff */
.L_x_103:
[----:B-1----:R-:W-:-:S04]  /*7880*/  IMAD.U32 R3, RZ, RZ, UR4 ;  /* 0x00000004ff037e24 */ /* 0x002fc8000f8e00ff */
[----:B------:R1:W2:Y:S03]  /*7890*/  SYNCS.PHASECHK.TRANS64.TRYWAIT P0, [R3+URZ+0xa8], R0 ;  /* 0x0000a800030075a7 */ /* 0x0002a6000800017f */
[----:B--2---:R-:W-:Y:S05]  /*78a0*/  @!P0 NANOSLEEP.SYNCS 0x989680 ;  /* 0x009896800000895d */ /* 0x004fea0003900000 */
[----:B------:R-:W2:Y:S02]  /*78b0*/  @!P0 SYNCS.PHASECHK.TRANS64 P0, [R3+URZ+0xa8], R0 ;  /* 0x0000a800030085a7 */ /* 0x000ea4000800007f */
[----:B--2---:R-:W-:Y:S05]  /*78c0*/  @!P0 BRA `(.L_x_103) ;  /* 0xfffffffc00ec8947 */ /* 0x004fea000383ffff */
[----:B------:R-:W-:Y:S05]  /*78d0*/  BRA `(.L_x_102) ;  /* 0xffffffd800c87947 */ /* 0x000fea000383ffff */
.L_x_112:
[----:B-1----:R-:W-:-:S04]  /*78e0*/  IMAD.U32 R5, RZ, RZ, UR4 ;  /* 0x00000004ff057e24 */ /* 0x002fc8000f8e00ff */
[----:B------:R1:W2:Y:S03]  /*78f0*/  SYNCS.PHASECHK.TRANS64.TRYWAIT P1, [R5+URZ+0x80], R4 ;  /* 0x00008004050075a7 */ /* 0x0002a6000802017f */
[----:B--2---:R-:W-:Y:S05]  /*7900*/  @!P1 NANOSLEEP.SYNCS 0x989680 ;  /* 0x009896800000995d */ /* 0x004fea0003900000 */
[----:B------:R-:W2:Y:S02]  /*7910*/  @!P1 SYNCS.PHASECHK.TRANS64 P1, [R5+URZ+0x80], R4 ;  /* 0x00008004050095a7 */ /* 0x000ea4000802007f */
[----:B--2---:R-:W-:Y:S05]  /*7920*/  @!P1 BRA `(.L_x_112) ;  /* 0xfffffffc00ec9947 */ /* 0x004fea000383ffff */
[----:B------:R-:W-:Y:S05]  /*7930*/  BRA `(.L_x_172) ;  /* 0xffffffdc00b07947 */ /* 0x000fea000383ffff */
.L_x_118:
[----:B-12---:R-:W-:-:S04]  /*7940*/  IMAD.U32 R5, RZ, RZ, UR4 ;  /* 0x00000004ff057e24 */ /* 0x006fc8000f8e00ff */
[----:B------:R1:W2:Y:S03]  /*7950*/  SYNCS.PHASECHK.TRANS64.TRYWAIT P1, [R5+URZ+0x88], R4 ;  /* 0x00008804050075a7 */ /* 0x0002a6000802017f */
[----:B--2---:R-:W-:Y:S05]  /*7960*/  @!P1 NANOSLEEP.SYNCS 0x989680 ;  /* 0x009896800000995d */ /* 0x004fea0003900000 */
[----:B------:R-:W2:Y:S02]  /*7970*/  @!P1 SYNCS.PHASECHK.TRANS64 P1, [R5+URZ+0x88], R4 ;  /* 0x00008804050095a7 */ /* 0x000ea4000802007f */
[----:B--2---:R-:W-:Y:S05]  /*7980*/  @!P1 BRA `(.L_x_118) ;  /* 0xfffffffc00ec9947 */ /* 0x004fea000383ffff */
[----:B------:R-:W-:Y:S05]  /*7990*/  BRA `(.L_x_173) ;  /* 0xffffffdc00f87947 */ /* 0x000fea000383ffff */
.L_x_124:
[----:B-123--:R-:W-:-:S04]  /*79a0*/  IMAD.U32 R5, RZ, RZ, UR4 ;  /* 0x00000004ff057e24 */ /* 0x00efc8000f8e00ff */
[----:B------:R1:W2:Y:S03]  /*79b0*/  SYNCS.PHASECHK.TRANS64.TRYWAIT P1, [R5+URZ+0x90], R4 ;  /* 0x00009004050075a7 */ /* 0x0002a6000802017f */
[----:B--2---:R-:W-:Y:S05]  /*79c0*/  @!P1 NANOSLEEP.SYNCS 0x989680 ;  /* 0x009896800000995d */ /* 0x004fea0003900000 */
[----:B------:R-:W2:Y:S02]  /*79d0*/  @!P1 SYNCS.PHASECHK.TRANS64 P1, [R5+URZ+0x90], R4 ;  /* 0x00009004050095a7 */ /* 0x000ea4000802007f */
[----:B--2---:R-:W-:Y:S05]  /*79e0*/  @!P1 BRA `(.L_x_124) ;  /* 0xfffffffc00ec9947 */ /* 0x004fea000383ffff */
[----:B------:R-:W-:Y:S05]  /*79f0*/  BRA `(.L_x_174) ;  /* 0xffffffe000487947 */ /* 0x000fea000383ffff */
.L_x_130:
[----:B-1234-:R-:W-:-:S04]  /*7a00*/  IMAD.U32 R5, RZ, RZ, UR4 ;  /* 0x00000004ff057e24 */ /* 0x01efc8000f8e00ff */
[----:B------:R1:W2:Y:S03]  /*7a10*/  SYNCS.PHASECHK.TRANS64.TRYWAIT P1, [R5+URZ+0x98], R4 ;  /* 0x00009804050075a7 */ /* 0x0002a6000802017f */
[----:B--2---:R-:W-:Y:S05]  /*7a20*/  @!P1 NANOSLEEP.SYNCS 0x989680 ;  /* 0x009896800000995d */ /* 0x004fea0003900000 */
[----:B------:R-:W2:Y:S02]  /*7a30*/  @!P1 SYNCS.PHASECHK.TRANS64 P1, [R5+URZ+0x98], R4 ;  /* 0x00009804050095a7 */ /* 0x000ea4000802007f */
[----:B--2---:R-:W-:Y:S05]  /*7a40*/  @!P1 BRA `(.L_x_130) ;  /* 0xfffffffc00ec9947 */ /* 0x004fea000383ffff */
[----:B------:R-:W-:Y:S05]  /*7a50*/  BRA `(.L_x_175) ;  /* 0xffffffe000987947 */ /* 0x000fea000383ffff */
.L_x_140:
[----:B-1----:R1:W2:Y:S02]  /*7a60*/  SYNCS.PHASECHK.TRANS64.TRYWAIT P0, [R3+URZ+0x80], R2 ;  /* 0x00008002030075a7 */ /* 0x0022a4000800017f */
[----:B--2---:R-:W-:Y:S05]  /*7a70*/  @!P0 NANOSLEEP.SYNCS 0x989680 ;  /* 0x009896800000895d */ /* 0x004fea0003900000 */
[----:B------:R-:W2:Y:S02]  /*7a80*/  @!P0 SYNCS.PHASECHK.TRANS64 P0, [R3+URZ+0x80], R2 ;  /* 0x00008002030085a7 */ /* 0x000ea4000800007f */
[----:B--2---:R-:W-:Y:S05]  /*7a90*/  @!P0 BRA `(.L_x_140) ;  /* 0xfffffffc00f08947 */ /* 0x004fea000383ffff */
[----:B------:R-:W-:Y:S05]  /*7aa0*/  BRA `(.L_x_176) ;  /* 0xffffffe800947947 */ /* 0x000fea000383ffff */
.L_x_142:
[----:B--2---:R2:W1:Y:S02]  /*7ab0*/  SYNCS.PHASECHK.TRANS64.TRYWAIT P0, [R3+URZ+0x88], R2 ;  /* 0x00008802030075a7 */ /* 0x004464000800017f */
[----:B-1----:R-:W-:Y:S05]  /*7ac0*/  @!P0 NANOSLEEP.SYNCS 0x989680 ;  /* 0x009896800000895d */ /* 0x002fea0003900000 */
[----:B------:R-:W1:Y:S02]  /*7ad0*/  @!P0 SYNCS.PHASECHK.TRANS64 P0, [R3+URZ+0x88], R2 ;  /* 0x00008802030085a7 */ /* 0x000e64000800007f */
[----:B-1----:R-:W-:Y:S05]  /*7ae0*/  @!P0 BRA `(.L_x_142) ;  /* 0xfffffffc00f08947 */ /* 0x002fea000383ffff */
[----:B------:R-:W-:Y:S05]  /*7af0*/  BRA `(.L_x_177) ;  /* 0xffffffe800907947 */ /* 0x000fea000383ffff */
.L_x_144:
[----:B------:R1:W1:Y:S02]  /*7b00*/  SYNCS.PHASECHK.TRANS64.TRYWAIT P0, [R3+URZ+0x90], R2 ;  /* 0x00009002030075a7 */ /* 0x000264000800017f */
[----:B-1----:R-:W-:Y:S05]  /*7b10*/  @!P0 NANOSLEEP.SYNCS 0x989680 ;  /* 0x009896800000895d */ /* 0x002fea0003900000 */
[----:B------:R-:W1:Y:S02]  /*7b20*/  @!P0 SYNCS.PHASECHK.TRANS64 P0, [R3+URZ+0x90], R2 ;  /* 0x00009002030085a7 */ /* 0x000e64000800007f */
[----:B-1----:R-:W-:Y:S05]  /*7b30*/  @!P0 BRA `(.L_x_144) ;  /* 0xfffffffc00f08947 */ /* 0x002fea000383ffff */
[----:B------:R-:W-:Y:S05]  /*7b40*/  BRA `(.L_x_178) ;  /* 0xffffffe8008c7947 */ /* 0x000fea000383ffff */
.L_x_148:
[----:B------:R-:W-:Y:S01]  /*7b50*/  BSSY B1, `(.L_x_179) ;  /* 0x0000006000017945 */ /* 0x000fe20003800000 */
[----:B------:R-:W-:-:S07]  /*7b60*/  IMAD.MOV.U32 R15, RZ, RZ, -0x1 ;  /* 0xffffffffff0f7424 */ /* 0x000fce00078e00ff */
[----:B------:R-:W-:Y:S05]  /*7b70*/  WARPSYNC.COLLECTIVE R15, `(.L_x_180) ;  /* 0x000000000f0c7348 */ /* 0x000fea0003c00000 */
[----:B------:R-:W-:Y:S02]  /*7b80*/  ELECT P6, UR62, PT ;  /* 0x00000000003e782f */ /* 0x000fe400038c0000 */
[----:B------:R-:W-:Y:S01]  /*7b90*/  MOV R14, UR62 ;  /* 0x0000003e000e7c02 */ /* 0x000fe20008000f00 */
[----:B------:R-:W-:Y:S10]  /*7ba0*/  ENDCOLLECTIVE ;  /* 0x000000000000791b */ /* 0x000ff40003800000 */
.L_x_180:
[----:B------:R-:W-:Y:S05]  /*7bb0*/  BSYNC B1 ;  /* 0x0000000000017941 */ /* 0x000fea0003800000 */
.L_x_179:
[----:B------:R-:W-:Y:S05]  /*7bc0*/  BRA `(.L_x_181) ;  /* 0xffffffec00007947 */ /* 0x000fea000383ffff */
.L_x_151:
[----:B--2---:R2:W3:Y:S02]  /*7bd0*/  SYNCS.PHASECHK.TRANS64.TRYWAIT P1, [R15+URZ+0x30], R8 ;  /* 0x000030080f0075a7 */ /* 0x0044e4000802017f */
[----:B---3--:R-:W-:Y:S05]  /*7be0*/  @!P1 NANOSLEEP.SYNCS 0x989680 ;  /* 0x009896800000995d */ /* 0x008fea0003900000 */
[----:B------:R-:W3:Y:S02]  /*7bf0*/  @!P1 SYNCS.PHASECHK.TRANS64 P1, [R15+URZ+0x30], R8 ;  /* 0x000030080f0095a7 */ /* 0x000ee4000802007f */
[----:B---3--:R-:W-:Y:S05]  /*7c00*/  @!P1 BRA `(.L_x_151) ;  /* 0xfffffffc00f09947 */ /* 0x008fea000383ffff */
[----:B------:R-:W-:Y:S05]  /*7c10*/  BRA `(.L_x_182) ;  /* 0xffffffec00347947 */ /* 0x000fea000383ffff */
.L_x_160:
[----:B------:R-:W-:Y:S01]  /*7c20*/  BSSY B0, `(.L_x_183) ;  /* 0x0000006000007945 */ /* 0x000fe20003800000 */
[----:B------:R-:W-:-:S07]  /*7c30*/  IMAD.MOV.U32 R15, RZ, RZ, -0x1 ;  /* 0xffffffffff0f7424 */ /* 0x000fce00078e00ff */
[----:B------:R-:W-:Y:S05]  /*7c40*/  WARPSYNC.COLLECTIVE R15, `(.L_x_184) ;  /* 0x000000000f0c7348 */ /* 0x000fea0003c00000 */
[----:B------:R-:W-:Y:S02]  /*7c50*/  ELECT P6, UR62, PT ;  /* 0x00000000003e782f */ /* 0x000fe400038c0000 */
[----:B------:R-:W-:Y:S01]  /*7c60*/  MOV R14, UR62 ;  /* 0x0000003e000e7c02 */ /* 0x000fe20008000f00 */
[----:B------:R-:W-:Y:S10]  /*7c70*/  ENDCOLLECTIVE ;  /* 0x000000000000791b */ /* 0x000ff40003800000 */
.L_x_184:
[----:B------:R-:W-:Y:S05]  /*7c80*/  BSYNC B0 ;  /* 0x0000000000007941 */ /* 0x000fea0003800000 */
.L_x_183:
[----:B------:R-:W-:Y:S05]  /*7c90*/  BRA `(.L_x_185) ;  /* 0xfffffff400807947 */ /* 0x000fea000383ffff */
.L_x_162:
[----:B-1----:R1:W2:Y:S02]  /*7ca0*/  SYNCS.PHASECHK.TRANS64.TRYWAIT P0, [R7+URZ], R2 ;  /* 0x00000002070075a7 */ /* 0x0022a4000800017f */
[----:B--2---:R-:W-:Y:S05]  /*7cb0*/  @!P0 NANOSLEEP.SYNCS 0x989680 ;  /* 0x009896800000895d */ /* 0x004fea0003900000 */
[----:B------:R-:W2:Y:S02]  /*7cc0*/  @!P0 SYNCS.PHASECHK.TRANS64 P0, [R7+URZ], R2 ;  /* 0x00000002070085a7 */ /* 0x000ea4000800007f */
[----:B--2---:R-:W-:Y:S05]  /*7cd0*/  @!P0 BRA `(.L_x_162) ;  /* 0xfffffffc00f08947 */ /* 0x004fea000383ffff */
[----:B------:R-:W-:Y:S05]  /*7ce0*/  BRA `(.L_x_186) ;  /* 0xfffffff400bc7947 */ /* 0x000fea000383ffff */
.L_x_163:
[----:B-1----:R1:W2:Y:S02]  /*7cf0*/  SYNCS.PHASECHK.TRANS64.TRYWAIT P0, [R9+URZ], R4 ;  /* 0x00000004090075a7 */ /* 0x0022a4000800017f */
[----:B--2---:R-:W-:Y:S05]  /*7d00*/  @!P0 NANOSLEEP.SYNCS 0x989680 ;  /* 0x009896800000895d */ /* 0x004fea0003900000 */
[----:B------:R-:W2:Y:S02]  /*7d10*/  @!P0 SYNCS.PHASECHK.TRANS64 P0, [R9+URZ], R4 ;  /* 0x00000004090085a7 */ /* 0x000ea4000800007f */
[----:B--2---:R-:W-:Y:S05]  /*7d20*/  @!P0 BRA `(.L_x_163) ;  /* 0xfffffffc00f08947 */ /* 0x004fea000383ffff */
[----:B------:R-:W-:Y:S05]  /*7d30*/  BRA `(.L_x_187) ;  /* 0xfffffff400cc7947 */ /* 0x000fea000383ffff */
.L_x_164:
[----:B-1----:R1:W2:Y:S02]  /*7d40*/  SYNCS.PHASECHK.TRANS64.TRYWAIT P0, [R6+URZ], R5 ;  /* 0x00000005060075a7 */ /* 0x0022a4000800017f */
[----:B--2---:R-:W-:Y:S05]  /*7d50*/  @!P0 NANOSLEEP.SYNCS 0x989680 ;  /* 0x009896800000895d */ /* 0x004fea0003900000 */
[----:B------:R-:W2:Y:S02]  /*7d60*/  @!P0 SYNCS.PHASECHK.TRANS64 P0, [R6+URZ], R5 ;  /* 0x00000005060085a7 */ /* 0x000ea4000800007f */
[----:B--2---:R-:W-:Y:S05]  /*7d70*/  @!P0 BRA `(.L_x_164) ;  /* 0xfffffffc00f08947 */ /* 0x004fea000383ffff */
[----:B------:R-:W-:Y:S05]  /*7d80*/  BRA `(.L_x_188) ;  /* 0xfffffff400dc7947 */ /* 0x000fea000383ffff */
.L_x_165:
[----:B-1----:R1:W2:Y:S02]  /*7d90*/  SYNCS.PHASECHK.TRANS64.TRYWAIT P0, [R9+URZ], R4 ;  /* 0x00000004090075a7 */ /* 0x0022a4000800017f */
[----:B--2---:R-:W-:Y:S05]  /*7da0*/  @!P0 NANOSLEEP.SYNCS 0x989680 ;  /* 0x009896800000895d */ /* 0x004fea0003900000 */
[----:B------:R-:W2:Y:S02]  /*7db0*/  @!P0 SYNCS.PHASECHK.TRANS64 P0, [R9+URZ], R4 ;  /* 0x00000004090085a7 */ /* 0x000ea4000800007f */
[----:B--2---:R-:W-:Y:S05]  /*7dc0*/  @!P0 BRA `(.L_x_165) ;  /* 0xfffffffc00f08947 */ /* 0x004fea000383ffff */
[----:B------:R-:W-:Y:S05]  /*7dd0*/  BRA `(.L_x_189) ;  /* 0xfffffff400ec7947 */ /* 0x000fea000383ffff */
.L_x_166:
[----:B--2---:R2:W3:Y:S02]  /*7de0*/  SYNCS.PHASECHK.TRANS64.TRYWAIT P0, [R6+URZ], R5 ;  /* 0x00000005060075a7 */ /* 0x0044e4000800017f */
[----:B---3--:R-:W-:Y:S05]  /*7df0*/  @!P0 NANOSLEEP.SYNCS 0x989680 ;  /* 0x009896800000895d */ /* 0x008fea0003900000 */
[----:B------:R-:W3:Y:S02]  /*7e00*/  @!P0 SYNCS.PHASECHK.TRANS64 P0, [R6+URZ], R5 ;  /* 0x00000005060085a7 */ /* 0x000ee4000800007f */
[----:B---3--:R-:W-:Y:S05]  /*7e10*/  @!P0 BRA `(.L_x_166) ;  /* 0xfffffffc00f08947 */ /* 0x008fea000383ffff */
[----:B------:R-:W-:Y:S05]  /*7e20*/  BRA `(.L_x_190) ;  /* 0xfffffff400f47947 */ /* 0x000fea000383ffff */
.L_x_191:
[----:B------:R-:W-:-:S00]  /*7e30*/  BRA `(.L_x_191) ;  /* 0xfffffffc00fc7947 */ /* 0x000fc0000383ffff */
[----:B------:R-:W-:-:S00]  /*7e40*/  NOP ;  /* 0x0000000000007918 */ /* 0x000fc00000000000 */
        /* <DEDUP_REMOVED lines=11> */
.L_x_192:


//--------------------- .nv.global.init           --------------------------
	.section	.nv.global.init,"aw",@progbits
.nv.global.init:
	.type		$str$22,@object
	.size		$str$22,($str$26 - $str$22)
$str$22:
        /*0000*/ 	.byte	0x6b, 0x5f, 0x74, 0x69, 0x6c, 0x65, 0x5f, 0x63, 0x6f, 0x75, 0x6e, 0x74, 0x20, 0x3e, 0x3d, 0x20
        /*0010*/ 	.byte	0x31, 0x00
	.type		$str$26,@object
	.size		$str$26,($str$27 - $str$26)
$str$26:
        /*0012*/ 	.byte	0x28, 0x61, 0x64, 0x64, 0x72, 0x65, 0x73, 0x73, 0x20, 0x26, 0x20, 0x6d, 0x61, 0x73, 0x6b, 0x29
        /*0022*/ 	.byte	0x20, 0x3d, 0x3d, 0x20, 0x30, 0x00
	.type		$str$27,@object
	.size		$str$27,($str$23 - $str$27)
$str$27:
        /*0028*/ 	.byte	0x2f, 0x74, 0x6d, 0x70, 0x2f, 0x63, 0x75, 0x74, 0x6c, 0x61, 0x73, 0x73, 0x5f, 0x73, 0x77, 0x65
        /*0038*/ 	.byte	0x65, 0x70, 0x5f, 0x73, 0x72, 0x63, 0x2f, 0x69, 0x6e, 0x63, 0x6c, 0x75, 0x64, 0x65, 0x2f, 0x63
        /*0048*/ 	.byte	0x75, 0x74, 0x65, 0x2f, 0x70, 0x6f, 0x69, 0x6e, 0x74, 0x65, 0x72, 0x5f, 0x66, 0x6c, 0x61, 0x67
        /*0058*/ 	.byte	0x67, 0x65, 0x64, 0x2e, 0x68, 0x70, 0x70, 0x00
	.type		$str$23,@object
	.size		$str$23,(__unnamed_2 - $str$23)
$str$23:
        /*0060*/ 	.byte	0x2f, 0x74, 0x6d, 0x70, 0x2f, 0x63, 0x75, 0x74, 0x6c, 0x61, 0x73, 0x73, 0x5f, 0x73, 0x77, 0x65
        /*0070*/ 	.byte	0x65, 0x70, 0x5f, 0x73, 0x72, 0x63, 0x2f, 0x69, 0x6e, 0x63, 0x6c, 0x75, 0x64, 0x65, 0x2f, 0x63
        /*0080*/ 	.byte	0x75, 0x74, 0x6c, 0x61, 0x73, 0x73, 0x2f, 0x67, 0x65, 0x6d, 0x6d, 0x2f, 0x63, 0x6f, 0x6c, 0x6c
        /*0090*/ 	.byte	0x65, 0x63, 0x74, 0x69, 0x76, 0x65, 0x2f, 0x73, 0x6d, 0x39, 0x30, 0x5f, 0x6d, 0x6d, 0x61, 0x5f
        /*00a0*/ 	.byte	0x74, 0x6d, 0x61, 0x5f, 0x67, 0x6d, 0x6d, 0x61, 0x5f, 0x73, 0x73, 0x5f, 0x77, 0x61, 0x72, 0x70
        /*00b0*/ 	.byte	0x73, 0x70, 0x65, 0x63, 0x69, 0x61, 0x6c, 0x69, 0x7a, 0x65, 0x64, 0x2e, 0x68, 0x70, 0x70, 0x00
	.type		__unnamed_2,@object
	.size		__unnamed_2,(__unnamed_1 - __unnamed_2)
__unnamed_2:
        /*00c0*/ 	.byte	0x61, 0x75, 0x74, 0x6f, 0x20, 0x63, 0x75, 0x74, 0x65, 0x3a, 0x3a, 0x61, 0x73, 0x5f, 0x70, 0x6f
        /* <DEDUP_REMOVED lines=27> */
        /*0280*/ 	.byte	0x3c, 0x34, 0x30, 0x39, 0x36, 0x3e, 0x3e, 0x3e, 0x3e, 0x3e, 0x5d, 0x00
	.type		__unnamed_1,@object
	.size		__unnamed_1,(.L_0 - __unnamed_1)
__unnamed_1:
        /* <DEDUP_REMOVED lines=181> */
        /*0ddc*/ 	.byte	0x69, 0x74, 0x79, 0x5d, 0x00
.L_0:


//--------------------- .nv.shared._ZN7cutlass13device_kernelINS_4gemm6kernel13GemmUniversalIN4cute5tupleIJiiiiEEENS1_10collective13CollectiveMmaINS1_34MainloopSm90TmaGmmaWarpSpecializedILi6ENS5_IJNS4_1CILi1EEESB_SB_EEENS1_35KernelTmaWarpSpecializedCooperativeEEENS5_IJNSA_ILi128EEESF_NSA_ILi64EEEEEENS_10bfloat16_tENS5_IJlSB_lEEESI_SJ_NS4_8TiledMMAINS4_8MMA_AtomIJNS4_4SM904GMMA28MMA_64x128x16_F32BF16BF16_SSILNSN_5MajorE0ELSP_0ELNSN_7ScaleInE1ELSQ_1EEEEEENS4_6LayoutINS5_IJNSA_ILi2EEESB_SB_EEENS5_IJSB_NSA_ILi0EEESW_EEEEENS5_IJNS4_10UnderscoreESZ_SZ_EEEEENS4_13SM90_TMA_LOADENS4_14ComposedLayoutINS4_7SwizzleILi3ELi4ELi3EEENS4_18smem_ptr_flag_bitsILi16EEENST_INS5_IJNSA_ILi8EEESG_EEENS5_IJSG_SB_EEEEEEEvNS4_8identityES12_S1C_vS1D_EENS_8epilogue10collective18CollectiveEpilogueINS1F_22Sm90TmaWarpSpecializedILi4ELi2ELi16ELb1ELb0EEEJSH_NS5_IJSF_NSA_ILi32EEEEEESI_SJ_SI_SJ_NS1F_6fusion15FusionCallbacksIS1J_NS1M_17LinearCombinationISI_fSI_fLNS_15FloatRoundStyleE2EEESH_S1L_JEEES12_NS13_INS14_ILi2ELi4ELi3EEES17_NST_INS5_IJS18_S1K_EEENS5_IJS1K_SB_EEEEEEENS4_17SM75_U32x4_LDSM_NENS4_14SM90_TMA_STOREES1W_NS4_17SM90_U32x4_STSM_NENS4_9Copy_AtomIJS1Z_NS_6half_tEEEEvEEEvvEEEEvNT_6ParamsE --------------------------
	.section	.nv.shared._ZN7cutlass13device_kernelINS_4gemm6kernel13GemmUniversalIN4cute5tupleIJiiiiEEENS1_10collective13CollectiveMmaINS1_34MainloopSm90TmaGmmaWarpSpecializedILi6ENS5_IJNS4_1CILi1EEESB_SB_EEENS1_35KernelTmaWarpSpecializedCooperativeEEENS5_IJNSA_ILi128EEESF_NSA_ILi64EEEEEENS_10bfloat16_tENS5_IJlSB_lEEESI_SJ_NS4_8TiledMMAINS4_8MMA_AtomIJNS4_4SM904GMMA28MMA_64x128x16_F32BF16BF16_SSILNSN_5MajorE0ELSP_0ELNSN_7ScaleInE1ELSQ_1EEEEEENS4_6LayoutINS5_IJNSA_ILi2EEESB_SB_EEENS5_IJSB_NSA_ILi0EEESW_EEEEENS5_IJNS4_10UnderscoreESZ_SZ_EEEEENS4_13SM90_TMA_LOADENS4_14ComposedLayoutINS4_7SwizzleILi3ELi4ELi3EEENS4_18smem_ptr_flag_bitsILi16EEENST_INS5_IJNSA_ILi8EEESG_EEENS5_IJSG_SB_EEEEEEEvNS4_8identityES12_S1C_vS1D_EENS_8epilogue10collective18CollectiveEpilogueINS1F_22Sm90TmaWarpSpecializedILi4ELi2ELi16ELb1ELb0EEEJSH_NS5_IJSF_NSA_ILi32EEEEEESI_SJ_SI_SJ_NS1F_6fusion15FusionCallbacksIS1J_NS1M_17LinearCombinationISI_fSI_fLNS_15FloatRoundStyleE2EEESH_S1L_JEEES12_NS13_INS14_ILi2ELi4ELi3EEES17_NST_INS5_IJS18_S1K_EEENS5_IJS1K_SB_EEEEEEENS4_17SM75_U32x4_LDSM_NENS4_14SM90_TMA_STOREES1W_NS4_17SM90_U32x4_STSM_NENS4_9Copy_AtomIJS1Z_NS_6half_tEEEEvEEEvvEEEEvNT_6ParamsE,"aw",@nobits
	.sectionflags	@""
	.align	16
	.zero		1024


//--------------------- .nv.shared.reserved.0     --------------------------
	.section	.nv.shared.reserved.0,"aw",@nobits
	.weak		__nv_reservedSMEM_offset_0_alias
	.size		__nv_reservedSMEM_offset_0_alias, 0, 0
	.other		__nv_reservedSMEM_offset_0_alias,@"STO_CUDA_RESERVED_SHARED STV_DEFAULT"
__nv_reservedSMEM_offset_0_alias:
	.zero		0


//--------------------- .nv.global                --------------------------
	.section	.nv.global,"aw",@nobits
.nv.global:
	.type		_ZN39_INTERNAL_2c115cb9_4_k_cu_038cd1cd_39254cute1_E,@object
	.size		_ZN39_INTERNAL_2c115cb9_4_k_cu_038cd1cd_39254cute1_E,(_ZN39_INTERNAL_2c115cb9_4_k_cu_038cd1cd_39254cuda3std3__45__cpo6cbeginE - _ZN39_INTERNAL_2c115cb9_4_k_cu_038cd1cd_39254cute1_E)
_ZN39_INTERNAL_2c115cb9_4_k_cu_038cd1cd_39254cute1_E:
	.zero		1
	.type		_ZN39_INTERNAL_2c115cb9_4_k_cu_038cd1cd_39254cuda3std3__45__cpo6cbeginE,@object
	.size		_ZN39_INTERNAL_2c115cb9_4_k_cu_038cd1cd_39254cuda3std3__45__cpo6cbeginE,(_ZN39_INTERNAL_2c115cb9_4_k_cu_038cd1cd_39254cuda3std3__48in_placeE - _ZN39_INTERNAL_2c115cb9_4_k_cu_038cd1cd_39254cuda3std3__45__cpo6cbeginE)
_ZN39_INTERNAL_2c115cb9_4_k_cu_038cd1cd_39254cuda3std3__45__cpo6cbeginE:
	.zero		1
	.type		_ZN39_INTERNAL_2c115cb9_4_k_cu_038cd1cd_39254cuda3std3__48in_placeE,@object
	.size		_ZN39_INTERNAL_2c115cb9_4_k_cu_038cd1cd_39254cuda3std3__48in_placeE,(_ZN39_INTERNAL_2c115cb9_4_k_cu_038cd1cd_39254cuda3std6ranges3__45__cpo9iter_moveE - _ZN39_INTERNAL_2c115cb9_4_k_cu_038cd1cd_39254cuda3std3__48in_placeE)
_ZN39_INTERNAL_2c115cb9_4_k_cu_038cd1cd_39254cuda3std3__48in_placeE:
	.zero		1
	.type		_ZN39_INTERNAL_2c115cb9_4_k_cu_038cd1cd_39254cuda3std6ranges3__45__cpo9iter_moveE,@object
	.size		_ZN39_INTERNAL_2c115cb9_4_k_cu_038cd1cd_39254cuda3std6ranges3__45__cpo9iter_moveE,(_ZN39_INTERNAL_2c115cb9_4_k_cu_038cd1cd_39254cuda3std3__45__cpo5beginE - _ZN39_INTERNAL_2c115cb9_4_k_cu_038cd1cd_39254cuda3std6ranges3__45__cpo9iter_moveE)
_ZN39_INTERNAL_2c115cb9_4_k_cu_038cd1cd_39254cuda3std6ranges3__45__cpo9iter_moveE:
	.zero		1
	.type		_ZN39_INTERNAL_2c115cb9_4_k_cu_038cd1cd_39254cuda3std3__45__cpo5beginE,@object
	.size		_ZN39_INTERNAL_2c115cb9_4_k_cu_038cd1cd_39254cuda3std3__45__cpo5beginE,(_ZN39_INTERNAL_2c115cb9_4_k_cu_038cd1cd_39254cuda3std3__441_GLOBAL__N__2c115cb9_4_k_cu_038cd1cd_39256ignoreE - _ZN39_INTERNAL_2c115cb9_4_k_cu_038cd1cd_39254cuda3std3__45__cpo5beginE)
_ZN39_INTERNAL_2c115cb9_4_k_cu_038cd1cd_39254cuda3std3__45__cpo5beginE:
	.zero		1
	.type		_ZN39_INTERNAL_2c115cb9_4_k_cu_038cd1cd_39254cuda3std3__441_GLOBAL__N__2c115cb9_4_k_cu_038cd1cd_39256ignoreE,@object
	.size		_ZN39_INTERNAL_2c115cb9_4_k_cu_038cd1cd_39254cuda3std3__441_GLOBAL__N__2c115cb9_4_k_cu_038cd1cd_39256ignoreE,(_ZN39_INTERNAL_2c115cb9_4_k_cu_038cd1cd_39254cute7productE - _ZN39_INTERNAL_2c115cb9_4_k_cu_038cd1cd_39254cuda3std3__441_GLOBAL__N__2c115cb9_4_k_cu_038cd1cd_39256ignoreE)
_ZN39_INTERNAL_2c115cb9_4_k_cu_038cd1cd_39254cuda3std3__441_GLOBAL__N__2c115cb9_4_k_cu_038cd1cd_39256ignoreE:
	.zero		1
	.type		_ZN39_INTERNAL_2c115cb9_4_k_cu_038cd1cd_39254cute7productE,@object
	.size		_ZN39_INTERNAL_2c115cb9_4_k_cu_038cd1cd_39254cute7productE,(_ZN39_INTERNAL_2c115cb9_4_k_cu_038cd1cd_39254cuda3std3__45__cpo3endE - _ZN39_INTERNAL_2c115cb9_4_k_cu_038cd1cd_39254cute7productE)
_ZN39_INTERNAL_2c115cb9_4_k_cu_038cd1cd_39254cute7productE:
	.zero		1
	.type		_ZN39_INTERNAL_2c115cb9_4_k_cu_038cd1cd_39254cuda3std3__45__cpo3endE,@object
	.size		_ZN39_INTERNAL_2c115cb9_4_k_cu_038cd1cd_39254cuda3std3__45__cpo3endE,(_ZN39_INTERNAL_2c115cb9_4_k_cu_038cd1cd_39254cuda3std3__419piecewise_constructE - _ZN39_INTERNAL_2c115cb9_4_k_cu_038cd1cd_39254cuda3std3__45__cpo3endE)
_ZN39_INTERNAL_2c115cb9_4_k_cu_038cd1cd_39254cuda3std3__45__cpo3endE:
	.zero		1
	.type		_ZN39_INTERNAL_2c115cb9_4_k_cu_038cd1cd_39254cuda3std3__419piecewise_constructE,@object
	.size		_ZN39_INTERNAL_2c115cb9_4_k_cu_038cd1cd_39254cuda3std3__419piecewise_constructE,(_ZN39_INTERNAL_2c115cb9_4_k_cu_038cd1cd_39254cuda3std3__45__cpo4cendE - _ZN39_INTERNAL_2c115cb9_4_k_cu_038cd1cd_39254cuda3std3__419piecewise_constructE)
_ZN39_INTERNAL_2c115cb9_4_k_cu_038cd1cd_39254cuda3std3__419piecewise_constructE:
	.zero		1
	.type		_ZN39_INTERNAL_2c115cb9_4_k_cu_038cd1cd_39254cuda3std3__45__cpo4cendE,@object
	.size		_ZN39_INTERNAL_2c115cb9_4_k_cu_038cd1cd_39254cuda3std3__45__cpo4cendE,(_ZN39_INTERNAL_2c115cb9_4_k_cu_038cd1cd_39254cuda3std6ranges3__45__cpo4swapE - _ZN39_INTERNAL_2c115cb9_4_k_cu_038cd1cd_39254cuda3std3__45__cpo4cendE)
_ZN39_INTERNAL_2c115cb9_4_k_cu_038cd1cd_39254cuda3std3__45__cpo4cendE:
	.zero		1
	.type		_ZN39_INTERNAL_2c115cb9_4_k_cu_038cd1cd_39254cuda3std6ranges3__45__cpo4swapE,@object
	.size		_ZN39_INTERNAL_2c115cb9_4_k_cu_038cd1cd_39254cuda3std6ranges3__45__cpo4swapE,(.L_9 - _ZN39_INTERNAL_2c115cb9_4_k_cu_038cd1cd_39254cuda3std6ranges3__45__cpo4swapE)
_ZN39_INTERNAL_2c115cb9_4_k_cu_038cd1cd_39254cuda3std6ranges3__45__cpo4swapE:
	.zero		1
.L_9:


//--------------------- .nv.constant0._ZN7cutlass13device_kernelINS_4gemm6kernel13GemmUniversalIN4cute5tupleIJiiiiEEENS1_10collective13CollectiveMmaINS1_34MainloopSm90TmaGmmaWarpSpecializedILi6ENS5_IJNS4_1CILi1EEESB_SB_EEENS1_35KernelTmaWarpSpecializedCooperativeEEENS5_IJNSA_ILi128EEESF_NSA_ILi64EEEEEENS_10bfloat16_tENS5_IJlSB_lEEESI_SJ_NS4_8TiledMMAINS4_8MMA_AtomIJNS4_4SM904GMMA28MMA_64x128x16_F32BF16BF16_SSILNSN_5MajorE0ELSP_0ELNSN_7ScaleInE1ELSQ_1EEEEEENS4_6LayoutINS5_IJNSA_ILi2EEESB_SB_EEENS5_IJSB_NSA_ILi0EEESW_EEEEENS5_IJNS4_10UnderscoreESZ_SZ_EEEEENS4_13SM90_TMA_LOADENS4_14ComposedLayoutINS4_7SwizzleILi3ELi4ELi3EEENS4_18smem_ptr_flag_bitsILi16EEENST_INS5_IJNSA_ILi8EEESG_EEENS5_IJSG_SB_EEEEEEEvNS4_8identityES12_S1C_vS1D_EENS_8epilogue10collective18CollectiveEpilogueINS1F_22Sm90TmaWarpSpecializedILi4ELi2ELi16ELb1ELb0EEEJSH_NS5_IJSF_NSA_ILi32EEEEEESI_SJ_SI_SJ_NS1F_6fusion15FusionCallbacksIS1J_NS1M_17LinearCombinationISI_fSI_fLNS_15FloatRoundStyleE2EEESH_S1L_JEEES12_NS13_INS14_ILi2ELi4ELi3EEES17_NST_INS5_IJS18_S1K_EEENS5_IJS1K_SB_EEEEEEENS4_17SM75_U32x4_LDSM_NENS4_14SM90_TMA_STOREES1W_NS4_17SM90_U32x4_STSM_NENS4_9Copy_AtomIJS1Z_NS_6half_tEEEEvEEEvvEEEEvNT_6ParamsE --------------------------
	.section	.nv.constant0._ZN7cutlass13device_kernelINS_4gemm6kernel13GemmUniversalIN4cute5tupleIJiiiiEEENS1_10collective13CollectiveMmaINS1_34MainloopSm90TmaGmmaWarpSpecializedILi6ENS5_IJNS4_1CILi1EEESB_SB_EEENS1_35KernelTmaWarpSpecializedCooperativeEEENS5_IJNSA_ILi128EEESF_NSA_ILi64EEEEEENS_10bfloat16_tENS5_IJlSB_lEEESI_SJ_NS4_8TiledMMAINS4_8MMA_AtomIJNS4_4SM904GMMA28MMA_64x128x16_F32BF16BF16_SSILNSN_5MajorE0ELSP_0ELNSN_7ScaleInE1ELSQ_1EEEEEENS4_6LayoutINS5_IJNSA_ILi2EEESB_SB_EEENS5_IJSB_NSA_ILi0EEESW_EEEEENS5_IJNS4_10UnderscoreESZ_SZ_EEEEENS4_13SM90_TMA_LOADENS4_14ComposedLayoutINS4_7SwizzleILi3ELi4ELi3EEENS4_18smem_ptr_flag_bitsILi16EEENST_INS5_IJNSA_ILi8EEESG_EEENS5_IJSG_SB_EEEEEEEvNS4_8identityES12_S1C_vS1D_EENS_8epilogue10collective18CollectiveEpilogueINS1F_22Sm90TmaWarpSpecializedILi4ELi2ELi16ELb1ELb0EEEJSH_NS5_IJSF_NSA_ILi32EEEEEESI_SJ_SI_SJ_NS1F_6fusion15FusionCallbacksIS1J_NS1M_17LinearCombinationISI_fSI_fLNS_15FloatRoundStyleE2EEESH_S1L_JEEES12_NS13_INS14_ILi2ELi4ELi3EEES17_NST_INS5_IJS18_S1K_EEENS5_IJS1K_SB_EEEEEEENS4_17SM75_U32x4_LDSM_NENS4_14SM90_TMA_STOREES1W_NS4_17SM90_U32x4_STSM_NENS4_9Copy_AtomIJS1Z_NS_6half_tEEEEvEEEvvEEEEvNT_6ParamsE,"a",@progbits
	.sectionflags	@""
	.align	4
.nv.constant0._ZN7cutlass13device_kernelINS_4gemm6kernel13GemmUniversalIN4cute5tupleIJiiiiEEENS1_10collective13CollectiveMmaINS1_34MainloopSm90TmaGmmaWarpSpecializedILi6ENS5_IJNS4_1CILi1EEESB_SB_EEENS1_35KernelTmaWarpSpecializedCooperativeEEENS5_IJNSA_ILi128EEESF_NSA_ILi64EEEEEENS_10bfloat16_tENS5_IJlSB_lEEESI_SJ_NS4_8TiledMMAINS4_8MMA_AtomIJNS4_4SM904GMMA28MMA_64x128x16_F32BF16BF16_SSILNSN_5MajorE0ELSP_0ELNSN_7ScaleInE1ELSQ_1EEEEEENS4_6LayoutINS5_IJNSA_ILi2EEESB_SB_EEENS5_IJSB_NSA_ILi0EEESW_EEEEENS5_IJNS4_10UnderscoreESZ_SZ_EEEEENS4_13SM90_TMA_LOADENS4_14ComposedLayoutINS4_7SwizzleILi3ELi4ELi3EEENS4_18smem_ptr_flag_bitsILi16EEENST_INS5_IJNSA_ILi8EEESG_EEENS5_IJSG_SB_EEEEEEEvNS4_8identityES12_S1C_vS1D_EENS_8epilogue10collective18CollectiveEpilogueINS1F_22Sm90TmaWarpSpecializedILi4ELi2ELi16ELb1ELb0EEEJSH_NS5_IJSF_NSA_ILi32EEEEEESI_SJ_SI_SJ_NS1F_6fusion15FusionCallbacksIS1J_NS1M_17LinearCombinationISI_fSI_fLNS_15FloatRoundStyleE2EEESH_S1L_JEEES12_NS13_INS14_ILi2ELi4ELi3EEES17_NST_INS5_IJS18_S1K_EEENS5_IJS1K_SB_EEEEEEENS4_17SM75_U32x4_LDSM_NENS4_14SM90_TMA_STOREES1W_NS4_17SM90_U32x4_STSM_NENS4_9Copy_AtomIJS1Z_NS_6half_tEEEEvEEEvvEEEEvNT_6ParamsE:
	.zero		2432


//--------------------- SYMBOLS --------------------------

	.type		.nv.reservedSmem.offset0,@object
	.size		.nv.reservedSmem.offset0,0x4
	.type		__assertfail,@function
